// auto-generated by cutlass_sweep.conv — config: {"arch": "sm_100", "cluster_m": 2, "cluster_n": 1, "conv_kind": "fprop", "dtype": "fp16", "ndim": 2, "tile_k": 64, "tile_m": 128, "tile_n": 64}
#include "cutlass/cutlass.h"
#include "cute/tensor.hpp"
#include "cutlass/kernel_hardware_info.hpp"
#include "cutlass/conv/convolution.h"
#include "cutlass/conv/dispatch_policy.hpp"
#include "cutlass/conv/collective/collective_builder.hpp"
#include "cutlass/conv/kernel/conv_universal.hpp"
#include "cutlass/conv/device/conv_universal_adapter.hpp"
#include "cutlass/epilogue/collective/collective_builder.hpp"

using namespace cute;
using Elem = cutlass::half_t;
using Acc  = float;
using LayoutAB = cutlass::layout::TensorNHWC;
using LayoutC  = cutlass::layout::TensorNHWC;
constexpr auto ConvOp = cutlass::conv::Operator::kFprop;
using TileShape    = Shape<_128, _64, Shape<_64>>;
using ClusterShape = Shape<_2, _1, _1>;

using CollectiveEpilogue = typename cutlass::epilogue::collective::CollectiveBuilder<
    cutlass::arch::Sm100, cutlass::arch::OpClassTensorOp,
    TileShape, ClusterShape,
    cutlass::epilogue::collective::EpilogueTileAuto,
    Acc, Acc,
    Elem, LayoutC, 128 / cutlass::sizeof_bits<Elem>::value,
    Elem, LayoutC, 128 / cutlass::sizeof_bits<Elem>::value,
    cutlass::epilogue::collective::EpilogueScheduleAuto
  >::CollectiveOp;

using CollectiveMainloop = typename cutlass::conv::collective::CollectiveBuilder<
    cutlass::arch::Sm100, cutlass::arch::OpClassTensorOp, ConvOp,
    Elem, LayoutAB, 128 / cutlass::sizeof_bits<Elem>::value,
    Elem, LayoutAB, 128 / cutlass::sizeof_bits<Elem>::value,
    Acc,
    TileShape, ClusterShape,
    cutlass::conv::collective::StageCountAutoCarveout<
        static_cast<int>(sizeof(typename CollectiveEpilogue::SharedStorage))>,
    cutlass::conv::collective::KernelScheduleAuto
  >::CollectiveOp;

using ProblemShape = cutlass::conv::ConvProblemShape<
    ConvOp, CollectiveMainloop::DispatchPolicy::NumSpatialDimensions>;
using ConvKernel = cutlass::conv::kernel::ConvUniversal<
    ProblemShape, CollectiveMainloop, CollectiveEpilogue>;
using Conv = cutlass::conv::device::ConvUniversalAdapter<ConvKernel>;

auto* _anchor = &cutlass::device_kernel<ConvKernel>;


// ===== COMPILED SASS (sm_100a) =====

	.target	sm_100a

	.elftype	@"ET_EXEC"


//--------------------- .note.nv.tkinfo           --------------------------
	.section	.note.nv.tkinfo,"",@"SHT_NOTE"
	.sectionflags	@"SHF_NOTE_NV_TKINFO"
	.tkinfo
        /*0018*/ 	.word	0x00000002
        /*0030*/ 	.string	""
        /*0030*/ 	.string	"ptxas"
        /*0030*/ 	.string	"Cuda compilation tools, release 13.0, V13.0.88"
        /*0030*/ 	.string	"Build cuda_13.0.r13.0/compiler.36424714_0"
        /*0030*/ 	.string	"-arch sm_100a -m 64 "



//--------------------- .note.nv.cuinfo           --------------------------
	.section	.note.nv.cuinfo,"",@"SHT_NOTE"
	.sectionflags	@"SHF_NOTE_NV_CUINFO"
        /*0018*/ 	.short	0x0002
        /*001a*/ 	.short	0x0064
        /*001c*/ 	.short	0x0082
	.zero		2


//--------------------- .nv.info                  --------------------------
	.section	.nv.info,"",@"SHT_CUDA_INFO"
	.align	4


	//----- nvinfo : EIATTR_REGCOUNT
	.align		4
        /*0000*/ 	.byte	0x04, 0x2f
        /*0002*/ 	.short	(.L_19 - .L_18)
	.align		4
.L_18:
        /*0004*/ 	.word	index@(_ZN7cutlass13device_kernelINS_4conv6kernel13ConvUniversalINS1_16ConvProblemShapeILNS1_8OperatorE0ELi2EEENS1_10collective14CollectiveConvINS1_47MainloopSm100TmaUmmaWarpSpecializedImplicitGemmILS5_0ELi17ELi2ELi1ELi2EN4cute5tupleIJNSA_1CILi2EEENSC_ILi1EEESE_EEEEENSB_IJNSC_ILi128EEENSC_ILi64EEENSB_IJSI_EEEEEENS_6half_tESL_NSA_8TiledMMAINSA_8MMA_AtomIJNSA_26SM100_MMA_F16BF16_2x1SM_SSISL_SL_fLi128ELi64ELNSA_4UMMA5MajorE0ELSQ_0ELNSP_7ScaleInE0ELSR_0EEEEEENSA_6LayoutINSB_IJSE_SE_SE_EEENSB_IJNSC_ILi0EEESW_SW_EEEEENSB_IJNSA_10UnderscoreESZ_SZ_EEEEENS7_6detail27Sm100ImplicitGemmTileTraitsINSA_25SM100_TMA_2SM_LOAD_IM2COLENSA_14ComposedLayoutINSA_7SwizzleILi3ELi4ELi3EEENSA_18smem_ptr_flag_bitsILi16EEENSU_INSB_IJNSC_ILi8EEESI_EEENSB_IJSI_SE_EEEEEEEvEENS13_INSA_18SM100_TMA_2SM_LOADES1E_vEEEENS_8epilogue10collective18CollectiveEpilogueINS1J_23Sm100TmaWarpSpecializedILi3ELi2ELi16ELb1ELb0EEEJNSB_IJSI_SI_SJ_EEENSB_IJNSU_ISI_SE_EENSU_INSB_IJNSC_ILi16EEESD_EEENSB_IJSE_NSC_ILi32EEEEEEEEEEESL_NSB_IJNSB_IJlllEEESE_SW_EEESL_S1X_NS1J_6fusion15FusionCallbacksIS1N_NS1Y_17LinearCombinationISL_fSL_fLNS_15FloatRoundStyleE2EEES1O_S1V_JEEENSA_5SM1004TMEM4LOAD26SM100_TMEM_LOAD_32dp32b16xENSA_20SM90_TMA_LOAD_IM2COLENS15_INS16_ILi1ELi4ELi3EEES19_NSU_INSB_IJS1A_S1Q_EEENSB_IJS1Q_SE_EEEEEEENSA_39AutoVectorizingCopyWithAssumedAlignmentILi128EEENSA_21SM90_TMA_STORE_IM2COLES2D_S2F_S2F_EEEvvEEEEvNT_6ParamsE)
        /*0008*/ 	.word	0x00000047


	//----- nvinfo : EIATTR_FRAME_SIZE
	.align		4
.L_19:
        /*000c*/ 	.byte	0x04, 0x11
        /*000e*/ 	.short	(.L_21 - .L_20)
	.align		4
.L_20:
        /*0010*/ 	.word	index@($__internal_2_$__cuda_sm10x_tcgen05_guardrail_trap_unallocated_columns_being_dealloced)
        /*0014*/ 	.word	0x00000008


	//----- nvinfo : EIATTR_FRAME_SIZE
	.align		4
.L_21:
        /*0018*/ 	.byte	0x04, 0x11
        /*001a*/ 	.short	(.L_23 - .L_22)
	.align		4
.L_22:
        /*001c*/ 	.word	index@($__internal_1_$__cuda_sm10x_tcgen05_guardrail_trap_phase_invalid_during_alloc)
        /*0020*/ 	.word	0x00000008


	//----- nvinfo : EIATTR_FRAME_SIZE
	.align		4
.L_23:
        /*0024*/ 	.byte	0x04, 0x11
        /*0026*/ 	.short	(.L_25 - .L_24)
	.align		4
.L_24:
        /*0028*/ 	.word	index@($__internal_0_$__cuda_sm10x_tcgen05_guardrail_trap_col_being_dealloced_not_returned_by_alloc)
        /*002c*/ 	.word	0x00000008


	//----- nvinfo : EIATTR_FRAME_SIZE
	.align		4
.L_25:
        /*0030*/ 	.byte	0x04, 0x11
        /*0032*/ 	.short	(.L_27 - .L_26)
	.align		4
.L_26:
        /*0034*/ 	.word	index@(_ZN7cutlass13device_kernelINS_4conv6kernel13ConvUniversalINS1_16ConvProblemShapeILNS1_8OperatorE0ELi2EEENS1_10collective14CollectiveConvINS1_47MainloopSm100TmaUmmaWarpSpecializedImplicitGemmILS5_0ELi17ELi2ELi1ELi2EN4cute5tupleIJNSA_1CILi2EEENSC_ILi1EEESE_EEEEENSB_IJNSC_ILi128EEENSC_ILi64EEENSB_IJSI_EEEEEENS_6half_tESL_NSA_8TiledMMAINSA_8MMA_AtomIJNSA_26SM100_MMA_F16BF16_2x1SM_SSISL_SL_fLi128ELi64ELNSA_4UMMA5MajorE0ELSQ_0ELNSP_7ScaleInE0ELSR_0EEEEEENSA_6LayoutINSB_IJSE_SE_SE_EEENSB_IJNSC_ILi0EEESW_SW_EEEEENSB_IJNSA_10UnderscoreESZ_SZ_EEEEENS7_6detail27Sm100ImplicitGemmTileTraitsINSA_25SM100_TMA_2SM_LOAD_IM2COLENSA_14ComposedLayoutINSA_7SwizzleILi3ELi4ELi3EEENSA_18smem_ptr_flag_bitsILi16EEENSU_INSB_IJNSC_ILi8EEESI_EEENSB_IJSI_SE_EEEEEEEvEENS13_INSA_18SM100_TMA_2SM_LOADES1E_vEEEENS_8epilogue10collective18CollectiveEpilogueINS1J_23Sm100TmaWarpSpecializedILi3ELi2ELi16ELb1ELb0EEEJNSB_IJSI_SI_SJ_EEENSB_IJNSU_ISI_SE_EENSU_INSB_IJNSC_ILi16EEESD_EEENSB_IJSE_NSC_ILi32EEEEEEEEEEESL_NSB_IJNSB_IJlllEEESE_SW_EEESL_S1X_NS1J_6fusion15FusionCallbacksIS1N_NS1Y_17LinearCombinationISL_fSL_fLNS_15FloatRoundStyleE2EEES1O_S1V_JEEENSA_5SM1004TMEM4LOAD26SM100_TMEM_LOAD_32dp32b16xENSA_20SM90_TMA_LOAD_IM2COLENS15_INS16_ILi1ELi4ELi3EEES19_NSU_INSB_IJS1A_S1Q_EEENSB_IJS1Q_SE_EEEEEEENSA_39AutoVectorizingCopyWithAssumedAlignmentILi128EEENSA_21SM90_TMA_STORE_IM2COLES2D_S2F_S2F_EEEvvEEEEvNT_6ParamsE)
        /*0038*/ 	.word	0x00000008


	//----- nvinfo : EIATTR_MIN_STACK_SIZE
	.align		4
.L_27:
        /*003c*/ 	.byte	0x04, 0x12
        /*003e*/ 	.short	(.L_29 - .L_28)
	.align		4
.L_28:
        /*0040*/ 	.word	index@(_ZN7cutlass13device_kernelINS_4conv6kernel13ConvUniversalINS1_16ConvProblemShapeILNS1_8OperatorE0ELi2EEENS1_10collective14CollectiveConvINS1_47MainloopSm100TmaUmmaWarpSpecializedImplicitGemmILS5_0ELi17ELi2ELi1ELi2EN4cute5tupleIJNSA_1CILi2EEENSC_ILi1EEESE_EEEEENSB_IJNSC_ILi128EEENSC_ILi64EEENSB_IJSI_EEEEEENS_6half_tESL_NSA_8TiledMMAINSA_8MMA_AtomIJNSA_26SM100_MMA_F16BF16_2x1SM_SSISL_SL_fLi128ELi64ELNSA_4UMMA5MajorE0ELSQ_0ELNSP_7ScaleInE0ELSR_0EEEEEENSA_6LayoutINSB_IJSE_SE_SE_EEENSB_IJNSC_ILi0EEESW_SW_EEEEENSB_IJNSA_10UnderscoreESZ_SZ_EEEEENS7_6detail27Sm100ImplicitGemmTileTraitsINSA_25SM100_TMA_2SM_LOAD_IM2COLENSA_14ComposedLayoutINSA_7SwizzleILi3ELi4ELi3EEENSA_18smem_ptr_flag_bitsILi16EEENSU_INSB_IJNSC_ILi8EEESI_EEENSB_IJSI_SE_EEEEEEEvEENS13_INSA_18SM100_TMA_2SM_LOADES1E_vEEEENS_8epilogue10collective18CollectiveEpilogueINS1J_23Sm100TmaWarpSpecializedILi3ELi2ELi16ELb1ELb0EEEJNSB_IJSI_SI_SJ_EEENSB_IJNSU_ISI_SE_EENSU_INSB_IJNSC_ILi16EEESD_EEENSB_IJSE_NSC_ILi32EEEEEEEEEEESL_NSB_IJNSB_IJlllEEESE_SW_EEESL_S1X_NS1J_6fusion15FusionCallbacksIS1N_NS1Y_17LinearCombinationISL_fSL_fLNS_15FloatRoundStyleE2EEES1O_S1V_JEEENSA_5SM1004TMEM4LOAD26SM100_TMEM_LOAD_32dp32b16xENSA_20SM90_TMA_LOAD_IM2COLENS15_INS16_ILi1ELi4ELi3EEES19_NSU_INSB_IJS1A_S1Q_EEENSB_IJS1Q_SE_EEEEEEENSA_39AutoVectorizingCopyWithAssumedAlignmentILi128EEENSA_21SM90_TMA_STORE_IM2COLES2D_S2F_S2F_EEEvvEEEEvNT_6ParamsE)
        /*0044*/ 	.word	0x00000008
.L_29:


//--------------------- .nv.compat                --------------------------
	.section	.nv.compat,"",@"SHT_CUDA_COMPAT_INFO"
	.align	4
        /*0000*/ 	.byte	0x02, 0x09, 0x01, 0x00, 0x02, 0x02, 0x02, 0x00, 0x02, 0x05, 0x05, 0x00, 0x03, 0x07, 0x01, 0x01
        /*0010*/ 	.byte	0x02, 0x03, 0x01, 0x00, 0x02, 0x06, 0x01, 0x00, 0x04, 0x0b, 0x08, 0x00, 0x09, 0x00, 0x00, 0x00
        /*0020*/ 	.byte	0x00, 0x00, 0x00, 0x00


//--------------------- .nv.info._ZN7cutlass13device_kernelINS_4conv6kernel13ConvUniversalINS1_16ConvProblemShapeILNS1_8OperatorE0ELi2EEENS1_10collective14CollectiveConvINS1_47MainloopSm100TmaUmmaWarpSpecializedImplicitGemmILS5_0ELi17ELi2ELi1ELi2EN4cute5tupleIJNSA_1CILi2EEENSC_ILi1EEESE_EEEEENSB_IJNSC_ILi128EEENSC_ILi64EEENSB_IJSI_EEEEEENS_6half_tESL_NSA_8TiledMMAINSA_8MMA_AtomIJNSA_26SM100_MMA_F16BF16_2x1SM_SSISL_SL_fLi128ELi64ELNSA_4UMMA5MajorE0ELSQ_0ELNSP_7ScaleInE0ELSR_0EEEEEENSA_6LayoutINSB_IJSE_SE_SE_EEENSB_IJNSC_ILi0EEESW_SW_EEEEENSB_IJNSA_10UnderscoreESZ_SZ_EEEEENS7_6detail27Sm100ImplicitGemmTileTraitsINSA_25SM100_TMA_2SM_LOAD_IM2COLENSA_14ComposedLayoutINSA_7SwizzleILi3ELi4ELi3EEENSA_18smem_ptr_flag_bitsILi16EEENSU_INSB_IJNSC_ILi8EEESI_EEENSB_IJSI_SE_EEEEEEEvEENS13_INSA_18SM100_TMA_2SM_LOADES1E_vEEEENS_8epilogue10collective18CollectiveEpilogueINS1J_23Sm100TmaWarpSpecializedILi3ELi2ELi16ELb1ELb0EEEJNSB_IJSI_SI_SJ_EEENSB_IJNSU_ISI_SE_EENSU_INSB_IJNSC_ILi16EEESD_EEENSB_IJSE_NSC_ILi32EEEEEEEEEEESL_NSB_IJNSB_IJlllEEESE_SW_EEESL_S1X_NS1J_6fusion15FusionCallbacksIS1N_NS1Y_17LinearCombinationISL_fSL_fLNS_15FloatRoundStyleE2EEES1O_S1V_JEEENSA_5SM1004TMEM4LOAD26SM100_TMEM_LOAD_32dp32b16xENSA_20SM90_TMA_LOAD_IM2COLENS15_INS16_ILi1ELi4ELi3EEES19_NSU_INSB_IJS1A_S1Q_EEENSB_IJS1Q_SE_EEEEEEENSA_39AutoVectorizingCopyWithAssumedAlignmentILi128EEENSA_21SM90_TMA_STORE_IM2COLES2D_S2F_S2F_EEEvvEEEEvNT_6ParamsE --------------------------
	.section	.nv.info._ZN7cutlass13device_kernelINS_4conv6kernel13ConvUniversalINS1_16ConvProblemShapeILNS1_8OperatorE0ELi2EEENS1_10collective14CollectiveConvINS1_47MainloopSm100TmaUmmaWarpSpecializedImplicitGemmILS5_0ELi17ELi2ELi1ELi2EN4cute5tupleIJNSA_1CILi2EEENSC_ILi1EEESE_EEEEENSB_IJNSC_ILi128EEENSC_ILi64EEENSB_IJSI_EEEEEENS_6half_tESL_NSA_8TiledMMAINSA_8MMA_AtomIJNSA_26SM100_MMA_F16BF16_2x1SM_SSISL_SL_fLi128ELi64ELNSA_4UMMA5MajorE0ELSQ_0ELNSP_7ScaleInE0ELSR_0EEEEEENSA_6LayoutINSB_IJSE_SE_SE_EEENSB_IJNSC_ILi0EEESW_SW_EEEEENSB_IJNSA_10UnderscoreESZ_SZ_EEEEENS7_6detail27Sm100ImplicitGemmTileTraitsINSA_25SM100_TMA_2SM_LOAD_IM2COLENSA_14ComposedLayoutINSA_7SwizzleILi3ELi4ELi3EEENSA_18smem_ptr_flag_bitsILi16EEENSU_INSB_IJNSC_ILi8EEESI_EEENSB_IJSI_SE_EEEEEEEvEENS13_INSA_18SM100_TMA_2SM_LOADES1E_vEEEENS_8epilogue10collective18CollectiveEpilogueINS1J_23Sm100TmaWarpSpecializedILi3ELi2ELi16ELb1ELb0EEEJNSB_IJSI_SI_SJ_EEENSB_IJNSU_ISI_SE_EENSU_INSB_IJNSC_ILi16EEESD_EEENSB_IJSE_NSC_ILi32EEEEEEEEEEESL_NSB_IJNSB_IJlllEEESE_SW_EEESL_S1X_NS1J_6fusion15FusionCallbacksIS1N_NS1Y_17LinearCombinationISL_fSL_fLNS_15FloatRoundStyleE2EEES1O_S1V_JEEENSA_5SM1004TMEM4LOAD26SM100_TMEM_LOAD_32dp32b16xENSA_20SM90_TMA_LOAD_IM2COLENS15_INS16_ILi1ELi4ELi3EEES19_NSU_INSB_IJS1A_S1Q_EEENSB_IJS1Q_SE_EEEEEEENSA_39AutoVectorizingCopyWithAssumedAlignmentILi128EEENSA_21SM90_TMA_STORE_IM2COLES2D_S2F_S2F_EEEvvEEEEvNT_6ParamsE,"",@"SHT_CUDA_INFO"
	.sectionflags	@""
	.align	4


	//----- nvinfo : EIATTR_CUDA_API_VERSION
	.align		4
        /*0000*/ 	.byte	0x04, 0x37
        /*0002*/ 	.short	(.L_31 - .L_30)
.L_30:
        /*0004*/ 	.word	0x00000082


	//----- nvinfo : EIATTR_KPARAM_INFO
	.align		4
.L_31:
        /*0008*/ 	.byte	0x04, 0x17
        /*000a*/ 	.short	(.L_33 - .L_32)
.L_32:
        /*000c*/ 	.word	0x00000000
        /*0010*/ 	.short	0x0000
        /*0012*/ 	.short	0x0000
        /*0014*/ 	.byte	0x00, 0xf0, 0x01, 0x20


	//----- nvinfo : EIATTR_AT_ENTRY_FRAGMENTS
	.align		4
.L_33:
        /*0018*/ 	.byte	0x04, 0x4f
        /*001a*/ 	.short	(.L_35 - .L_34)


	//   ....[0]....
.L_34:
        /*001c*/ 	.word	0x00000007


	//----- nvinfo : EIATTR_RESERVED_SMEM_USED
	.align		4
.L_35:
        /*0020*/ 	.byte	0x01, 0x41
	.zero		2


	//----- nvinfo : EIATTR_SPARSE_MMA_MASK
	.align		4
        /*0024*/ 	.byte	0x03, 0x50
        /*0026*/ 	.short	0x0000


	//----- nvinfo : EIATTR_TCGEN05_2CTA_USED
	.align		4
        /*0028*/ 	.byte	0x01, 0x52
	.zero		2


	//----- nvinfo : EIATTR_MAXREG_COUNT
	.align		4
        /*002c*/ 	.byte	0x03, 0x1b
        /*002e*/ 	.short	0x00ff


	//----- nvinfo : EIATTR_NUM_BARRIERS
	.align		4
        /*0030*/ 	.byte	0x02, 0x4c
        /*0032*/ 	.byte	0x07
	.zero		1


	//----- nvinfo : EIATTR_EXTERNS
	.align		4
        /*0034*/ 	.byte	0x04, 0x0f
        /*0036*/ 	.short	(.L_37 - .L_36)


	//   ....[0]....
	.align		4
.L_36:
        /*0038*/ 	.word	index@(__assertfail)


	//----- nvinfo : EIATTR_MERCURY_ISA_VERSION
	.align		4
.L_37:
        /*003c*/ 	.byte	0x03, 0x5f
        /*003e*/ 	.short	0x0101


	//----- nvinfo : EIATTR_INT_WARP_WIDE_INSTR_OFFSETS
	.align		4
        /*0040*/ 	.byte	0x04, 0x31
        /*0042*/ 	.short	(.L_39 - .L_38)


	//   ....[0]....
.L_38:
        /*0044*/ 	.word	0x00000e00


	//   ....[1]....
        /*0048*/ 	.word	0x00000eb0


	//   ....[2]....
        /*004c*/ 	.word	0x00004b80


	//   ....[3]....
        /*0050*/ 	.word	0x00004ba0


	//   ....[4]....
        /*0054*/ 	.word	0x00004bd0


	//   ....[5]....
        /*0058*/ 	.word	0x00005830


	//   ....[6]....
        /*005c*/ 	.word	0x00005990


	//   ....[7]....
        /*0060*/ 	.word	0x00005a30


	//   ....[8]....
        /*0064*/ 	.word	0x00005b60


	//   ....[9]....
        /*0068*/ 	.word	0x00005ca0


	//   ....[10]....
        /*006c*/ 	.word	0x00005d20


	//----- nvinfo : EIATTR_COOP_GROUP_MASK_REGIDS
	.align		4
.L_39:
        /*0070*/ 	.byte	0x04, 0x29
        /*0072*/ 	.short	(.L_41 - .L_40)


	//   ....[0]....
.L_40:
        /*0074*/ 	.word	0xffffffff


	//   ....[1]....
        /*0078*/ 	.word	0xffffffff


	//   ....[2]....
        /*007c*/ 	.word	0xffffffff


	//   ....[3]....
        /*0080*/ 	.word	0xffffffff


	//   ....[4]....
        /*0084*/ 	.word	0xffffffff


	//   ....[5]....
        /*0088*/ 	.word	0xffffffff


	//   ....[6]....
        /*008c*/ 	.word	0xffffffff


	//   ....[7]....
        /*0090*/ 	.word	0xffffffff


	//   ....[8]....
        /*0094*/ 	.word	0xffffffff


	//   ....[9]....
        /*0098*/ 	.word	0xffffffff


	//   ....[10]....
        /*009c*/ 	.word	0xffffffff


	//   ....[11]....
        /*00a0*/ 	.word	0xffffffff


	//   ....[12]....
        /*00a4*/ 	.word	0xffffffff


	//----- nvinfo : EIATTR_COOP_GROUP_INSTR_OFFSETS
	.align		4
.L_41:
        /*00a8*/ 	.byte	0x04, 0x28
        /*00aa*/ 	.short	(.L_43 - .L_42)


	//   ....[0]....
.L_42:
        /*00ac*/ 	.word	0x000000d0


	//   ....[1]....
        /*00b0*/ 	.word	0x00000540


	//   ....[2]....
        /*00b4*/ 	.word	0x000008b0


	//   ....[3]....
        /*00b8*/ 	.word	0x00000a30


	//   ....[4]....
        /*00bc*/ 	.word	0x00000b30


	//   ....[5]....
        /*00c0*/ 	.word	0x00000c80


	//   ....[6]....
        /*00c4*/ 	.word	0x00000f20


	//   ....[7]....
        /*00c8*/ 	.word	0x000025e0


	//   ....[8]....
        /*00cc*/ 	.word	0x00003a50


	//   ....[9]....
        /*00d0*/ 	.word	0x00003f20


	//   ....[10]....
        /*00d4*/ 	.word	0x00003f50


	//   ....[11]....
        /*00d8*/ 	.word	0x00004a90


	//   ....[12]....
        /*00dc*/ 	.word	0x00004ca0


	//----- nvinfo : EIATTR_VRC_CTA_INIT_COUNT
	.align		4
.L_43:
        /*00e0*/ 	.byte	0x02, 0x4a
        /*00e2*/ 	.byte	0x80
	.zero		1


	//----- nvinfo : EIATTR_SYSCALL_OFFSETS
	.align		4
        /*00e4*/ 	.byte	0x04, 0x46
        /*00e6*/ 	.short	(.L_45 - .L_44)


	//   ....[0]....
.L_44:
        /*00e8*/ 	.word	0x000069a0


	//   ....[1]....
        /*00ec*/ 	.word	0x00006a90


	//   ....[2]....
        /*00f0*/ 	.word	0x000073e0


	//   ....[3]....
        /*00f4*/ 	.word	0x00007da0


	//----- nvinfo : EIATTR_MBARRIER_INSTR_OFFSETS
	.align		4
.L_45:
        /*00f8*/ 	.byte	0x04, 0x39
        /*00fa*/ 	.short	(.L_47 - .L_46)


	//   ....[0]....
.L_46:
        /*00fc*/ 	.word	0x00000670
        /*0100*/ 	.word	0x000000ff
        /*0104*/ 	.word	0x00000000
        /*0108*/ 	.short	0x0100
        /*010a*/ 	.byte	0x04
	.zero		1


	//   ....[1]....
        /*010c*/ 	.word	0x00000680
        /*0110*/ 	.word	0x000000ff
        /*0114*/ 	.word	0x00000088
        /*0118*/ 	.short	0x0100
        /*011a*/ 	.byte	0x04
	.zero		1


	//   ....[2]....
        /*011c*/ 	.word	0x00000690
        /*0120*/ 	.word	0x000000ff
        /*0124*/ 	.word	0x00000008
        /*0128*/ 	.short	0x0100
        /*012a*/ 	.byte	0x04
	.zero		1


	//   ....[3]....
        /*012c*/ 	.word	0x000006a0
        /*0130*/ 	.word	0x000000ff
        /*0134*/ 	.word	0x00000090
        /*0138*/ 	.short	0x0100
        /*013a*/ 	.byte	0x04
	.zero		1


	//   ....[4]....
        /*013c*/ 	.word	0x000006b0
        /*0140*/ 	.word	0x000000ff
        /*0144*/ 	.word	0x00000010
        /*0148*/ 	.short	0x0100
        /*014a*/ 	.byte	0x04
	.zero		1


	//   ....[5]....
        /*014c*/ 	.word	0x000006c0
        /*0150*/ 	.word	0x000000ff
        /*0154*/ 	.word	0x00000098
        /*0158*/ 	.short	0x0100
        /*015a*/ 	.byte	0x04
	.zero		1


	//   ....[6]....
        /*015c*/ 	.word	0x000006d0
        /*0160*/ 	.word	0x000000ff
        /*0164*/ 	.word	0x00000018
        /*0168*/ 	.short	0x0100
        /*016a*/ 	.byte	0x04
	.zero		1


	//   ....[7]....
        /*016c*/ 	.word	0x000006e0
        /*0170*/ 	.word	0x000000ff
        /*0174*/ 	.word	0x000000a0
        /*0178*/ 	.short	0x0100
        /*017a*/ 	.byte	0x04
	.zero		1


	//   ....[8]....
        /*017c*/ 	.word	0x000006f0
        /*0180*/ 	.word	0x000000ff
        /*0184*/ 	.word	0x00000020
        /*0188*/ 	.short	0x0100
        /*018a*/ 	.byte	0x04
	.zero		1


	//   ....[9]....
        /*018c*/ 	.word	0x00000700
        /*0190*/ 	.word	0x000000ff
        /*0194*/ 	.word	0x000000a8
        /*0198*/ 	.short	0x0100
        /*019a*/ 	.byte	0x04
	.zero		1


	//   ....[10]....
        /*019c*/ 	.word	0x00000710
        /*01a0*/ 	.word	0x000000ff
        /*01a4*/ 	.word	0x00000028
        /*01a8*/ 	.short	0x0100
        /*01aa*/ 	.byte	0x04
	.zero		1


	//   ....[11]....
        /*01ac*/ 	.word	0x00000720
        /*01b0*/ 	.word	0x000000ff
        /*01b4*/ 	.word	0x000000b0
        /*01b8*/ 	.short	0x0100
        /*01ba*/ 	.byte	0x04
	.zero		1


	//   ....[12]....
        /*01bc*/ 	.word	0x00000730
        /*01c0*/ 	.word	0x000000ff
        /*01c4*/ 	.word	0x00000030
        /*01c8*/ 	.short	0x0100
        /*01ca*/ 	.byte	0x04
	.zero		1


	//   ....[13]....
        /*01cc*/ 	.word	0x00000740
        /*01d0*/ 	.word	0x000000ff
        /*01d4*/ 	.word	0x000000b8
        /*01d8*/ 	.short	0x0100
        /*01da*/ 	.byte	0x04
	.zero		1


	//   ....[14]....
        /*01dc*/ 	.word	0x00000750
        /*01e0*/ 	.word	0x000000ff
        /*01e4*/ 	.word	0x00000038
        /*01e8*/ 	.short	0x0100
        /*01ea*/ 	.byte	0x04
	.zero		1


	//   ....[15]....
        /*01ec*/ 	.word	0x00000760
        /*01f0*/ 	.word	0x000000ff
        /*01f4*/ 	.word	0x000000c0
        /*01f8*/ 	.short	0x0100
        /*01fa*/ 	.byte	0x04
	.zero		1


	//   ....[16]....
        /*01fc*/ 	.word	0x00000770
        /*0200*/ 	.word	0x000000ff
        /*0204*/ 	.word	0x00000040
        /*0208*/ 	.short	0x0100
        /*020a*/ 	.byte	0x04
	.zero		1


	//   ....[17]....
        /*020c*/ 	.word	0x00000780
        /*0210*/ 	.word	0x000000ff
        /*0214*/ 	.word	0x000000c8
        /*0218*/ 	.short	0x0100
        /*021a*/ 	.byte	0x04
	.zero		1


	//   ....[18]....
        /*021c*/ 	.word	0x00000790
        /*0220*/ 	.word	0x000000ff
        /*0224*/ 	.word	0x00000048
        /*0228*/ 	.short	0x0100
        /*022a*/ 	.byte	0x04
	.zero		1


	//   ....[19]....
        /*022c*/ 	.word	0x000007a0
        /*0230*/ 	.word	0x000000ff
        /*0234*/ 	.word	0x000000d0
        /*0238*/ 	.short	0x0100
        /*023a*/ 	.byte	0x04
	.zero		1


	//   ....[20]....
        /*023c*/ 	.word	0x000007b0
        /*0240*/ 	.word	0x000000ff
        /*0244*/ 	.word	0x00000050
        /*0248*/ 	.short	0x0100
        /*024a*/ 	.byte	0x04
	.zero		1


	//   ....[21]....
        /*024c*/ 	.word	0x000007c0
        /*0250*/ 	.word	0x000000ff
        /*0254*/ 	.word	0x000000d8
        /*0258*/ 	.short	0x0100
        /*025a*/ 	.byte	0x04
	.zero		1


	//   ....[22]....
        /*025c*/ 	.word	0x000007d0
        /*0260*/ 	.word	0x000000ff
        /*0264*/ 	.word	0x00000058
        /*0268*/ 	.short	0x0100
        /*026a*/ 	.byte	0x04
	.zero		1


	//   ....[23]....
        /*026c*/ 	.word	0x000007e0
        /*0270*/ 	.word	0x000000ff
        /*0274*/ 	.word	0x000000e0
        /*0278*/ 	.short	0x0100
        /*027a*/ 	.byte	0x04
	.zero		1


	//   ....[24]....
        /*027c*/ 	.word	0x000007f0
        /*0280*/ 	.word	0x000000ff
        /*0284*/ 	.word	0x00000060
        /*0288*/ 	.short	0x0100
        /*028a*/ 	.byte	0x04
	.zero		1


	//   ....[25]....
        /*028c*/ 	.word	0x00000800
        /*0290*/ 	.word	0x000000ff
        /*0294*/ 	.word	0x000000e8
        /*0298*/ 	.short	0x0100
        /*029a*/ 	.byte	0x04
	.zero		1


	//   ....[26]....
        /*029c*/ 	.word	0x00000810
        /*02a0*/ 	.word	0x000000ff
        /*02a4*/ 	.word	0x00000068
        /*02a8*/ 	.short	0x0100
        /*02aa*/ 	.byte	0x04
	.zero		1


	//   ....[27]....
        /*02ac*/ 	.word	0x00000820
        /*02b0*/ 	.word	0x000000ff
        /*02b4*/ 	.word	0x000000f0
        /*02b8*/ 	.short	0x0100
        /*02ba*/ 	.byte	0x04
	.zero		1


	//   ....[28]....
        /*02bc*/ 	.word	0x00000830
        /*02c0*/ 	.word	0x000000ff
        /*02c4*/ 	.word	0x00000070
        /*02c8*/ 	.short	0x0100
        /*02ca*/ 	.byte	0x04
	.zero		1


	//   ....[29]....
        /*02cc*/ 	.word	0x00000840
        /*02d0*/ 	.word	0x000000ff
        /*02d4*/ 	.word	0x000000f8
        /*02d8*/ 	.short	0x0100
        /*02da*/ 	.byte	0x04
	.zero		1


	//   ....[30]....
        /*02dc*/ 	.word	0x00000850
        /*02e0*/ 	.word	0x000000ff
        /*02e4*/ 	.word	0x00000078
        /*02e8*/ 	.short	0x0100
        /*02ea*/ 	.byte	0x04
	.zero		1


	//   ....[31]....
        /*02ec*/ 	.word	0x00000860
        /*02f0*/ 	.word	0x000000ff
        /*02f4*/ 	.word	0x00000100
        /*02f8*/ 	.short	0x0100
        /*02fa*/ 	.byte	0x04
	.zero		1


	//   ....[32]....
        /*02fc*/ 	.word	0x00000870
        /*0300*/ 	.word	0x000000ff
        /*0304*/ 	.word	0x00000080
        /*0308*/ 	.short	0x0100
        /*030a*/ 	.byte	0x04
	.zero		1


	//   ....[33]....
        /*030c*/ 	.word	0x00000880
        /*0310*/ 	.word	0x000000ff
        /*0314*/ 	.word	0x00000108
        /*0318*/ 	.short	0x0100
        /*031a*/ 	.byte	0x04
	.zero		1


	//   ....[34]....
        /*031c*/ 	.word	0x000009c0
        /*0320*/ 	.word	0x000000ff
        /*0324*/ 	.word	0x00000110
        /*0328*/ 	.short	0x0100
        /*032a*/ 	.byte	0x04
	.zero		1


	//   ....[35]....
        /*032c*/ 	.word	0x000009d0
        /*0330*/ 	.word	0x000000ff
        /*0334*/ 	.word	0x00000128
        /*0338*/ 	.short	0x0100
        /*033a*/ 	.byte	0x04
	.zero		1


	//   ....[36]....
        /*033c*/ 	.word	0x000009e0
        /*0340*/ 	.word	0x000000ff
        /*0344*/ 	.word	0x00000118
        /*0348*/ 	.short	0x0100
        /*034a*/ 	.byte	0x04
	.zero		1


	//   ....[37]....
        /*034c*/ 	.word	0x000009f0
        /*0350*/ 	.word	0x000000ff
        /*0354*/ 	.word	0x00000130
        /*0358*/ 	.short	0x0100
        /*035a*/ 	.byte	0x04
	.zero		1


	//   ....[38]....
        /*035c*/ 	.word	0x00000a00
        /*0360*/ 	.word	0x000000ff
        /*0364*/ 	.word	0x00000120
        /*0368*/ 	.short	0x0100
        /*036a*/ 	.byte	0x04
	.zero		1


	//   ....[39]....
        /*036c*/ 	.word	0x00000a10
        /*0370*/ 	.word	0x000000ff
        /*0374*/ 	.word	0x00000138
        /*0378*/ 	.short	0x0100
        /*037a*/ 	.byte	0x04
	.zero		1


	//   ....[40]....
        /*037c*/ 	.word	0x00000b00
        /*0380*/ 	.word	0x000000ff
        /*0384*/ 	.word	0x00000140
        /*0388*/ 	.short	0x0100
        /*038a*/ 	.byte	0x04
	.zero		1


	//   ....[41]....
        /*038c*/ 	.word	0x00000b10
        /*0390*/ 	.word	0x000000ff
        /*0394*/ 	.word	0x00000148
        /*0398*/ 	.short	0x0100
        /*039a*/ 	.byte	0x04
	.zero		1


	//   ....[42]....
        /*039c*/ 	.word	0x00000c50
        /*03a0*/ 	.word	0x000000ff
        /*03a4*/ 	.word	0x00000150
        /*03a8*/ 	.short	0x0100
        /*03aa*/ 	.byte	0x06
	.zero		1


	//   ....[43]....
        /*03ac*/ 	.word	0x00000c60
        /*03b0*/ 	.word	0x000000ff
        /*03b4*/ 	.word	0x00000158
        /*03b8*/ 	.short	0x0100
        /*03ba*/ 	.byte	0x06
	.zero		1


	//   ....[44]....
        /*03bc*/ 	.word	0x00000da0
        /*03c0*/ 	.word	0x000000ff
        /*03c4*/ 	.word	0x00000160
        /*03c8*/ 	.short	0x0100
        /*03ca*/ 	.byte	0x04
	.zero		1


	//   ....[45]....
        /*03cc*/ 	.word	0x00000db0
        /*03d0*/ 	.word	0x000000ff
        /*03d4*/ 	.word	0x00000170
        /*03d8*/ 	.short	0x0100
        /*03da*/ 	.byte	0x04
	.zero		1


	//   ....[46]....
        /*03dc*/ 	.word	0x00000dc0
        /*03e0*/ 	.word	0x000000ff
        /*03e4*/ 	.word	0x00000168
        /*03e8*/ 	.short	0x0100
        /*03ea*/ 	.byte	0x04
	.zero		1


	//   ....[47]....
        /*03ec*/ 	.word	0x00000dd0
        /*03f0*/ 	.word	0x000000ff
        /*03f4*/ 	.word	0x00000178
        /*03f8*/ 	.short	0x0100
        /*03fa*/ 	.byte	0x04
	.zero		1


	//   ....[48]....
        /*03fc*/ 	.word	0x00000ed0
        /*0400*/ 	.word	0x000000ff
        /*0404*/ 	.word	0x00000180
        /*0408*/ 	.short	0x0100
        /*040a*/ 	.byte	0x06
	.zero		1


	//   ....[49]....
        /*040c*/ 	.word	0x00001a10
        /*0410*/ 	.word	0x000000ff
        /*0414*/ 	.word	0x00000088
        /*0418*/ 	.short	0x010a
        /*041a*/ 	.byte	0x04
	.zero		1


	//   ....[50]....
        /*041c*/ 	.word	0x00001c90
        /*0420*/ 	.word	0x000000ff
        /*0424*/ 	.word	0x00000088
        /*0428*/ 	.short	0x010a
        /*042a*/ 	.byte	0x09
	.zero		1


	//   ....[51]....
        /*042c*/ 	.word	0x00001e40
        /*0430*/ 	.word	0x000000ff
        /*0434*/ 	.word	0x00000088
        /*0438*/ 	.short	0x010a
        /*043a*/ 	.byte	0x07
	.zero		1


	//   ....[52]....
        /*043c*/ 	.word	0x00002010
        /*0440*/ 	.word	0x000000ff
        /*0444*/ 	.word	0x00000148
        /*0448*/ 	.short	0x0101
        /*044a*/ 	.byte	0x19
	.zero		1


	//   ....[53]....
        /*044c*/ 	.word	0x00002040
        /*0450*/ 	.word	0x000000ff
        /*0454*/ 	.word	0x00000088
        /*0458*/ 	.short	0x010a
        /*045a*/ 	.byte	0x04
	.zero		1


	//   ....[54]....
        /*045c*/ 	.word	0x00002260
        /*0460*/ 	.word	0x000000ff
        /*0464*/ 	.word	0x00000088
        /*0468*/ 	.short	0x010a
        /*046a*/ 	.byte	0x09
	.zero		1


	//   ....[55]....
        /*046c*/ 	.word	0x00002410
        /*0470*/ 	.word	0x000000ff
        /*0474*/ 	.word	0x00000088
        /*0478*/ 	.short	0x010a
        /*047a*/ 	.byte	0x07
	.zero		1


	//   ....[56]....
        /*047c*/ 	.word	0x000025f0
        /*0480*/ 	.word	0x000000ff
        /*0484*/ 	.word	0x00000150
        /*0488*/ 	.short	0x010a
        /*048a*/ 	.byte	0x19
	.zero		1


	//   ....[57]....
        /*048c*/ 	.word	0x000026b0
        /*0490*/ 	.word	0x000000ff
        /*0494*/ 	.word	0x00000000
        /*0498*/ 	.short	0x0101
        /*049a*/ 	.byte	0x04
	.zero		1


	//   ....[58]....
        /*049c*/ 	.word	0x00002cb0
        /*04a0*/ 	.word	0x000000ff
        /*04a4*/ 	.word	0x00000000
        /*04a8*/ 	.short	0x010a
        /*04aa*/ 	.byte	0x04
	.zero		1


	//   ....[59]....
        /*04ac*/ 	.word	0x00002d50
        /*04b0*/ 	.word	0x000000ff
        /*04b4*/ 	.word	0x00000000
        /*04b8*/ 	.short	0x010a
        /*04ba*/ 	.byte	0x05
	.zero		1


	//   ....[60]....
        /*04bc*/ 	.word	0x00002df0
        /*04c0*/ 	.word	0x000000ff
        /*04c4*/ 	.word	0x00000000
        /*04c8*/ 	.short	0x010a
        /*04ca*/ 	.byte	0x05
	.zero		1


	//   ....[61]....
        /*04cc*/ 	.word	0x00002e90
        /*04d0*/ 	.word	0x000000ff
        /*04d4*/ 	.word	0x00000000
        /*04d8*/ 	.short	0x010a
        /*04da*/ 	.byte	0x05
	.zero		1


	//   ....[62]....
        /*04dc*/ 	.word	0x00002f30
        /*04e0*/ 	.word	0x000000ff
        /*04e4*/ 	.word	0x00000000
        /*04e8*/ 	.short	0x010a
        /*04ea*/ 	.byte	0x05
	.zero		1


	//   ....[63]....
        /*04ec*/ 	.word	0x00002fd0
        /*04f0*/ 	.word	0x000000ff
        /*04f4*/ 	.word	0x00000000
        /*04f8*/ 	.short	0x010a
        /*04fa*/ 	.byte	0x05
	.zero		1


	//   ....[64]....
        /*04fc*/ 	.word	0x00003070
        /*0500*/ 	.word	0x000000ff
        /*0504*/ 	.word	0x00000000
        /*0508*/ 	.short	0x010a
        /*050a*/ 	.byte	0x05
	.zero		1


	//   ....[65]....
        /*050c*/ 	.word	0x00003110
        /*0510*/ 	.word	0x000000ff
        /*0514*/ 	.word	0x00000000
        /*0518*/ 	.short	0x010a
        /*051a*/ 	.byte	0x05
	.zero		1


	//   ....[66]....
        /*051c*/ 	.word	0x000031b0
        /*0520*/ 	.word	0x000000ff
        /*0524*/ 	.word	0x00000000
        /*0528*/ 	.short	0x010a
        /*052a*/ 	.byte	0x05
	.zero		1


	//   ....[67]....
        /*052c*/ 	.word	0x00003250
        /*0530*/ 	.word	0x000000ff
        /*0534*/ 	.word	0x00000000
        /*0538*/ 	.short	0x010a
        /*053a*/ 	.byte	0x05
	.zero		1


	//   ....[68]....
        /*053c*/ 	.word	0x000032f0
        /*0540*/ 	.word	0x000000ff
        /*0544*/ 	.word	0x00000000
        /*0548*/ 	.short	0x010a
        /*054a*/ 	.byte	0x05
	.zero		1


	//   ....[69]....
        /*054c*/ 	.word	0x00003390
        /*0550*/ 	.word	0x000000ff
        /*0554*/ 	.word	0x00000000
        /*0558*/ 	.short	0x010a
        /*055a*/ 	.byte	0x05
	.zero		1


	//   ....[70]....
        /*055c*/ 	.word	0x00003430
        /*0560*/ 	.word	0x000000ff
        /*0564*/ 	.word	0x00000000
        /*0568*/ 	.short	0x010a
        /*056a*/ 	.byte	0x05
	.zero		1


	//   ....[71]....
        /*056c*/ 	.word	0x000034d0
        /*0570*/ 	.word	0x000000ff
        /*0574*/ 	.word	0x00000000
        /*0578*/ 	.short	0x010a
        /*057a*/ 	.byte	0x05
	.zero		1


	//   ....[72]....
        /*057c*/ 	.word	0x00003570
        /*0580*/ 	.word	0x000000ff
        /*0584*/ 	.word	0x00000000
        /*0588*/ 	.short	0x010a
        /*058a*/ 	.byte	0x05
	.zero		1


	//   ....[73]....
        /*058c*/ 	.word	0x00003610
        /*0590*/ 	.word	0x000000ff
        /*0594*/ 	.word	0x00000000
        /*0598*/ 	.short	0x010a
        /*059a*/ 	.byte	0x05
	.zero		1


	//   ....[74]....
        /*059c*/ 	.word	0x000036c0
        /*05a0*/ 	.word	0x00000000
        /*05a4*/ 	.word	0x00000000
        /*05a8*/ 	.short	0x010a
        /*05aa*/ 	.byte	0xff
	.zero		1


	//   ....[75]....
        /*05ac*/ 	.word	0x00003810
        /*05b0*/ 	.word	0x000000ff
        /*05b4*/ 	.word	0x00000158
        /*05b8*/ 	.short	0x010a
        /*05ba*/ 	.byte	0x04
	.zero		1


	//   ....[76]....
        /*05bc*/ 	.word	0x000038b0
        /*05c0*/ 	.word	0x000000ff
        /*05c4*/ 	.word	0x00000150
        /*05c8*/ 	.short	0x010a
        /*05ca*/ 	.byte	0x04
	.zero		1


	//   ....[77]....
        /*05cc*/ 	.word	0x00003950
        /*05d0*/ 	.word	0x000000ff
        /*05d4*/ 	.word	0x00000000
        /*05d8*/ 	.short	0x0101
        /*05da*/ 	.byte	0x05
	.zero		1


	//   ....[78]....
        /*05dc*/ 	.word	0x00003990
        /*05e0*/ 	.word	0x000000ff
        /*05e4*/ 	.word	0x00000158
        /*05e8*/ 	.short	0x0106
        /*05ea*/ 	.byte	0x04
	.zero		1


	//   ....[79]....
        /*05ec*/ 	.word	0x000039d0
        /*05f0*/ 	.word	0x00000000
        /*05f4*/ 	.word	0x00000158
        /*05f8*/ 	.short	0x010a
        /*05fa*/ 	.byte	0xff
	.zero		1


	//   ....[80]....
        /*05fc*/ 	.word	0x00003c20
        /*0600*/ 	.word	0x000000ff
        /*0604*/ 	.word	0x00000008
        /*0608*/ 	.short	0x010a
        /*060a*/ 	.byte	0x05
	.zero		1


	//   ....[81]....
        /*060c*/ 	.word	0x00003c40
        /*0610*/ 	.word	0x000000ff
        /*0614*/ 	.word	0x00000008
        /*0618*/ 	.short	0x010a
        /*061a*/ 	.byte	0x05
	.zero		1


	//   ....[82]....
        /*061c*/ 	.word	0x00003dd0
        /*0620*/ 	.word	0x000000ff
        /*0624*/ 	.word	0x00000008
        /*0628*/ 	.short	0x010a
        /*062a*/ 	.byte	0x05
	.zero		1


	//   ....[83]....
        /*062c*/ 	.word	0x00003df0
        /*0630*/ 	.word	0x000000ff
        /*0634*/ 	.word	0x00000008
        /*0638*/ 	.short	0x010a
        /*063a*/ 	.byte	0x05
	.zero		1


	//   ....[84]....
        /*063c*/ 	.word	0x00003eb0
        /*0640*/ 	.word	0x000000ff
        /*0644*/ 	.word	0x00000000
        /*0648*/ 	.short	0x0101
        /*064a*/ 	.byte	0x04
	.zero		1


	//   ....[85]....
        /*064c*/ 	.word	0x00004240
        /*0650*/ 	.word	0x000000ff
        /*0654*/ 	.word	0x00000150
        /*0658*/ 	.short	0x010a
        /*065a*/ 	.byte	0x14
	.zero		1


	//   ....[86]....
        /*065c*/ 	.word	0x000042e0
        /*0660*/ 	.word	0x000000ff
        /*0664*/ 	.word	0x00000000
        /*0668*/ 	.short	0x0101
        /*066a*/ 	.byte	0x22
	.zero		1


	//   ....[87]....
        /*066c*/ 	.word	0x00004320
        /*0670*/ 	.word	0x000000ff
        /*0674*/ 	.word	0x00000170
        /*0678*/ 	.short	0x010a
        /*067a*/ 	.byte	0x19
	.zero		1


	//   ....[88]....
        /*067c*/ 	.word	0x000043c0
        /*0680*/ 	.word	0x000000ff
        /*0684*/ 	.word	0x00000000
        /*0688*/ 	.short	0x010a
        /*068a*/ 	.byte	0x04
	.zero		1


	//   ....[89]....
        /*068c*/ 	.word	0x00004410
        /*0690*/ 	.word	0x000000ff
        /*0694*/ 	.word	0x00000000
        /*0698*/ 	.short	0x010a
        /*069a*/ 	.byte	0x12
	.zero		1


	//   ....[90]....
        /*069c*/ 	.word	0x00004560
        /*06a0*/ 	.word	0x000000ff
        /*06a4*/ 	.word	0x00000000
        /*06a8*/ 	.short	0x010a
        /*06aa*/ 	.byte	0x05
	.zero		1


	//   ....[91]....
        /*06ac*/ 	.word	0x00004890
        /*06b0*/ 	.word	0x000000ff
        /*06b4*/ 	.word	0x00000000
        /*06b8*/ 	.short	0x010a
        /*06ba*/ 	.byte	0x04
	.zero		1


	//   ....[92]....
        /*06bc*/ 	.word	0x00004930
        /*06c0*/ 	.word	0x00000000
        /*06c4*/ 	.word	0x00000000
        /*06c8*/ 	.short	0x010a
        /*06ca*/ 	.byte	0xff
	.zero		1


	//   ....[93]....
        /*06cc*/ 	.word	0x00004970
        /*06d0*/ 	.word	0x00000000
        /*06d4*/ 	.word	0x00000000
        /*06d8*/ 	.short	0x010a
        /*06da*/ 	.byte	0xff
	.zero		1


	//   ....[94]....
        /*06dc*/ 	.word	0x000049e0
        /*06e0*/ 	.word	0x000000ff
        /*06e4*/ 	.word	0x00000000
        /*06e8*/ 	.short	0x0101
        /*06ea*/ 	.byte	0x04
	.zero		1


	//   ....[95]....
        /*06ec*/ 	.word	0x00004a20
        /*06f0*/ 	.word	0x000000ff
        /*06f4*/ 	.word	0x00000180
        /*06f8*/ 	.short	0x010a
        /*06fa*/ 	.byte	0x14
	.zero		1


	//   ....[96]....
        /*06fc*/ 	.word	0x00004a80
        /*0700*/ 	.word	0x000000ff
        /*0704*/ 	.word	0x00000000
        /*0708*/ 	.short	0x0101
        /*070a*/ 	.byte	0x04
	.zero		1


	//   ....[97]....
        /*070c*/ 	.word	0x00004f60
        /*0710*/ 	.word	0x000000ff
        /*0714*/ 	.word	0x00000150
        /*0718*/ 	.short	0x010a
        /*071a*/ 	.byte	0x1f
	.zero		1


	//   ....[98]....
        /*071c*/ 	.word	0x00005000
        /*0720*/ 	.word	0x000000ff
        /*0724*/ 	.word	0x00000000
        /*0728*/ 	.short	0x0101
        /*072a*/ 	.byte	0x2d
	.zero		1


	//   ....[99]....
        /*072c*/ 	.word	0x00005540
        /*0730*/ 	.word	0x000000ff
        /*0734*/ 	.word	0x00000148
        /*0738*/ 	.short	0x010a
        /*073a*/ 	.byte	0x1f
	.zero		1


	//   ....[100]....
        /*073c*/ 	.word	0x00005730
        /*0740*/ 	.word	0x000000ff
        /*0744*/ 	.word	0x00000128
        /*0748*/ 	.short	0x010a
        /*074a*/ 	.byte	0x07
	.zero		1


	//   ....[101]....
        /*074c*/ 	.word	0x00005a50
        /*0750*/ 	.word	0x000000ff
        /*0754*/ 	.word	0x00000110
        /*0758*/ 	.short	0x010b
        /*075a*/ 	.byte	0x07
	.zero		1


	//   ....[102]....
        /*075c*/ 	.word	0x00005a80
        /*0760*/ 	.word	0x000000ff
        /*0764*/ 	.word	0x00000000
        /*0768*/ 	.short	0x0101
        /*076a*/ 	.byte	0x04
	.zero		1


	//   ....[103]....
        /*076c*/ 	.word	0x00005a90
        /*0770*/ 	.word	0x000000ff
        /*0774*/ 	.word	0x00000128
        /*0778*/ 	.short	0x010a
        /*077a*/ 	.byte	0x05
	.zero		1


	//   ....[104]....
        /*077c*/ 	.word	0x00005d40
        /*0780*/ 	.word	0x000000ff
        /*0784*/ 	.word	0x00000110
        /*0788*/ 	.short	0x010b
        /*078a*/ 	.byte	0x05
	.zero		1


	//   ....[105]....
        /*078c*/ 	.word	0x00005d50
        /*0790*/ 	.word	0x000000ff
        /*0794*/ 	.word	0x00000000
        /*0798*/ 	.short	0x0101
        /*079a*/ 	.byte	0x04
	.zero		1


	//   ....[106]....
        /*079c*/ 	.word	0x00005db0
        /*07a0*/ 	.word	0x000000ff
        /*07a4*/ 	.word	0x00000000
        /*07a8*/ 	.short	0x010a
        /*07aa*/ 	.byte	0x04
	.zero		1


	//   ....[107]....
        /*07ac*/ 	.word	0x00005e40
        /*07b0*/ 	.word	0x000000ff
        /*07b4*/ 	.word	0x00000000
        /*07b8*/ 	.short	0x010a
        /*07ba*/ 	.byte	0x05
	.zero		1


	//   ....[108]....
        /*07bc*/ 	.word	0x00005ee0
        /*07c0*/ 	.word	0x00000000
        /*07c4*/ 	.word	0x00000000
        /*07c8*/ 	.short	0x010a
        /*07ca*/ 	.byte	0xff
	.zero		1


	//   ....[109]....
        /*07cc*/ 	.word	0x00006240
        /*07d0*/ 	.word	0x000000ff
        /*07d4*/ 	.word	0x00000150
        /*07d8*/ 	.short	0x010a
        /*07da*/ 	.byte	0x2d
	.zero		1


	//   ....[110]....
        /*07dc*/ 	.word	0x00006310
        /*07e0*/ 	.word	0x000000ff
        /*07e4*/ 	.word	0x00000000
        /*07e8*/ 	.short	0x0101
        /*07ea*/ 	.byte	0x04
	.zero		1


	//   ....[111]....
        /*07ec*/ 	.word	0x00006f50
        /*07f0*/ 	.word	0x00000000
        /*07f4*/ 	.word	0x00000110
        /*07f8*/ 	.short	0x010a
        /*07fa*/ 	.byte	0xff
	.zero		1


	//   ....[112]....
        /*07fc*/ 	.word	0x000070a0
        /*0800*/ 	.word	0x0000003b
        /*0804*/ 	.word	0x00000160
        /*0808*/ 	.short	0x010a
        /*080a*/ 	.byte	0xff
	.zero		1


	//   ....[113]....
        /*080c*/ 	.word	0x000071b0
        /*0810*/ 	.word	0x00000000
        /*0814*/ 	.word	0x00000110
        /*0818*/ 	.short	0x010a
        /*081a*/ 	.byte	0xff
	.zero		1


	//   ....[114]....
        /*081c*/ 	.word	0x000072c0
        /*0820*/ 	.word	0x0000003b
        /*0824*/ 	.word	0x00000160
        /*0828*/ 	.short	0x010a
        /*082a*/ 	.byte	0xff
	.zero		1


	//   ....[115]....
        /*082c*/ 	.word	0x00007b10
        /*0830*/ 	.word	0x00000000
        /*0834*/ 	.word	0x00000000
        /*0838*/ 	.short	0x0101
        /*083a*/ 	.byte	0xff
	.zero		1


	//   ....[116]....
        /*083c*/ 	.word	0x00007b20
        /*0840*/ 	.word	0x00000003
        /*0844*/ 	.word	0x00000110
        /*0848*/ 	.short	0x010a
        /*084a*/ 	.byte	0xff
	.zero		1


	//   ....[117]....
        /*084c*/ 	.word	0x00007be0
        /*0850*/ 	.word	0x00000003
        /*0854*/ 	.word	0x00000110
        /*0858*/ 	.short	0x010a
        /*085a*/ 	.byte	0xff
	.zero		1


	//   ....[118]....
        /*085c*/ 	.word	0x00007e90
        /*0860*/ 	.word	0x0000003b
        /*0864*/ 	.word	0x00000000
        /*0868*/ 	.short	0x0101
        /*086a*/ 	.byte	0xff
	.zero		1


	//   ....[119]....
        /*086c*/ 	.word	0x00008520
        /*0870*/ 	.word	0x00000000
        /*0874*/ 	.word	0x00000000
        /*0878*/ 	.short	0x0101
        /*087a*/ 	.byte	0xff
	.zero		1


	//   ....[120]....
        /*087c*/ 	.word	0x000087a0
        /*0880*/ 	.word	0x000000ff
        /*0884*/ 	.word	0x00000000
        /*0888*/ 	.short	0x0101
        /*088a*/ 	.byte	0x04
	.zero		1


	//   ....[121]....
        /*088c*/ 	.word	0x000087d0
        /*0890*/ 	.word	0x00000000
        /*0894*/ 	.word	0x00000088
        /*0898*/ 	.short	0x010a
        /*089a*/ 	.byte	0xff
	.zero		1


	//   ....[122]....
        /*089c*/ 	.word	0x00008830
        /*08a0*/ 	.word	0x00000000
        /*08a4*/ 	.word	0x00000088
        /*08a8*/ 	.short	0x010a
        /*08aa*/ 	.byte	0xff
	.zero		1


	//   ....[123]....
        /*08ac*/ 	.word	0x00008890
        /*08b0*/ 	.word	0x00000000
        /*08b4*/ 	.word	0x00000150
        /*08b8*/ 	.short	0x010a
        /*08ba*/ 	.byte	0xff
	.zero		1


	//   ....[124]....
        /*08bc*/ 	.word	0x000088f0
        /*08c0*/ 	.word	0x00000000
        /*08c4*/ 	.word	0x00000000
        /*08c8*/ 	.short	0x010a
        /*08ca*/ 	.byte	0xff
	.zero		1


	//   ....[125]....
        /*08cc*/ 	.word	0x00008950
        /*08d0*/ 	.word	0x00000000
        /*08d4*/ 	.word	0x00000000
        /*08d8*/ 	.short	0x010a
        /*08da*/ 	.byte	0xff
	.zero		1


	//   ....[126]....
        /*08dc*/ 	.word	0x000089b0
        /*08e0*/ 	.word	0x00000000
        /*08e4*/ 	.word	0x00000000
        /*08e8*/ 	.short	0x010a
        /*08ea*/ 	.byte	0xff
	.zero		1


	//   ....[127]....
        /*08ec*/ 	.word	0x00008a10
        /*08f0*/ 	.word	0x00000000
        /*08f4*/ 	.word	0x00000000
        /*08f8*/ 	.short	0x010a
        /*08fa*/ 	.byte	0xff
	.zero		1


	//   ....[128]....
        /*08fc*/ 	.word	0x00008a70
        /*0900*/ 	.word	0x00000000
        /*0904*/ 	.word	0x00000000
        /*0908*/ 	.short	0x010a
        /*090a*/ 	.byte	0xff
	.zero		1


	//   ....[129]....
        /*090c*/ 	.word	0x00008ad0
        /*0910*/ 	.word	0x00000000
        /*0914*/ 	.word	0x00000000
        /*0918*/ 	.short	0x010a
        /*091a*/ 	.byte	0xff
	.zero		1


	//   ....[130]....
        /*091c*/ 	.word	0x00008b30
        /*0920*/ 	.word	0x00000000
        /*0924*/ 	.word	0x00000000
        /*0928*/ 	.short	0x010a
        /*092a*/ 	.byte	0xff
	.zero		1


	//   ....[131]....
        /*092c*/ 	.word	0x00008b90
        /*0930*/ 	.word	0x00000000
        /*0934*/ 	.word	0x00000000
        /*0938*/ 	.short	0x010a
        /*093a*/ 	.byte	0xff
	.zero		1


	//   ....[132]....
        /*093c*/ 	.word	0x00008bf0
        /*0940*/ 	.word	0x00000000
        /*0944*/ 	.word	0x00000000
        /*0948*/ 	.short	0x010a
        /*094a*/ 	.byte	0xff
	.zero		1


	//   ....[133]....
        /*094c*/ 	.word	0x00008c50
        /*0950*/ 	.word	0x00000000
        /*0954*/ 	.word	0x00000000
        /*0958*/ 	.short	0x010a
        /*095a*/ 	.byte	0xff
	.zero		1


	//   ....[134]....
        /*095c*/ 	.word	0x00008cb0
        /*0960*/ 	.word	0x00000000
        /*0964*/ 	.word	0x00000000
        /*0968*/ 	.short	0x010a
        /*096a*/ 	.byte	0xff
	.zero		1


	//   ....[135]....
        /*096c*/ 	.word	0x00008d10
        /*0970*/ 	.word	0x00000000
        /*0974*/ 	.word	0x00000000
        /*0978*/ 	.short	0x010a
        /*097a*/ 	.byte	0xff
	.zero		1


	//   ....[136]....
        /*097c*/ 	.word	0x00008d70
        /*0980*/ 	.word	0x00000000
        /*0984*/ 	.word	0x00000000
        /*0988*/ 	.short	0x010a
        /*098a*/ 	.byte	0xff
	.zero		1


	//   ....[137]....
        /*098c*/ 	.word	0x00008dd0
        /*0990*/ 	.word	0x00000000
        /*0994*/ 	.word	0x00000000
        /*0998*/ 	.short	0x010a
        /*099a*/ 	.byte	0xff
	.zero		1


	//   ....[138]....
        /*099c*/ 	.word	0x00008e30
        /*09a0*/ 	.word	0x00000000
        /*09a4*/ 	.word	0x00000000
        /*09a8*/ 	.short	0x010a
        /*09aa*/ 	.byte	0xff
	.zero		1


	//   ....[139]....
        /*09ac*/ 	.word	0x00008e90
        /*09b0*/ 	.word	0x00000000
        /*09b4*/ 	.word	0x00000000
        /*09b8*/ 	.short	0x010a
        /*09ba*/ 	.byte	0xff
	.zero		1


	//   ....[140]....
        /*09bc*/ 	.word	0x00008ef0
        /*09c0*/ 	.word	0x00000004
        /*09c4*/ 	.word	0x00000158
        /*09c8*/ 	.short	0x010a
        /*09ca*/ 	.byte	0xff
	.zero		1


	//   ....[141]....
        /*09cc*/ 	.word	0x00008f50
        /*09d0*/ 	.word	0x00000004
        /*09d4*/ 	.word	0x00000150
        /*09d8*/ 	.short	0x010a
        /*09da*/ 	.byte	0xff
	.zero		1


	//   ....[142]....
        /*09dc*/ 	.word	0x00008fb0
        /*09e0*/ 	.word	0x00000005
        /*09e4*/ 	.word	0x00000008
        /*09e8*/ 	.short	0x010a
        /*09ea*/ 	.byte	0xff
	.zero		1


	//   ....[143]....
        /*09ec*/ 	.word	0x00009090
        /*09f0*/ 	.word	0x00000003
        /*09f4*/ 	.word	0x00000008
        /*09f8*/ 	.short	0x010a
        /*09fa*/ 	.byte	0xff
	.zero		1


	//   ....[144]....
        /*09fc*/ 	.word	0x000090f0
        /*0a00*/ 	.word	0x00000004
        /*0a04*/ 	.word	0x00000150
        /*0a08*/ 	.short	0x010a
        /*0a0a*/ 	.byte	0xff
	.zero		1


	//   ....[145]....
        /*0a0c*/ 	.word	0x00009150
        /*0a10*/ 	.word	0x00000004
        /*0a14*/ 	.word	0x00000170
        /*0a18*/ 	.short	0x010a
        /*0a1a*/ 	.byte	0xff
	.zero		1


	//   ....[146]....
        /*0a1c*/ 	.word	0x000091b0
        /*0a20*/ 	.word	0x00000004
        /*0a24*/ 	.word	0x00000000
        /*0a28*/ 	.short	0x010a
        /*0a2a*/ 	.byte	0xff
	.zero		1


	//   ....[147]....
        /*0a2c*/ 	.word	0x00009210
        /*0a30*/ 	.word	0x00000000
        /*0a34*/ 	.word	0x00000000
        /*0a38*/ 	.short	0x010a
        /*0a3a*/ 	.byte	0xff
	.zero		1


	//   ....[148]....
        /*0a3c*/ 	.word	0x00009270
        /*0a40*/ 	.word	0x00000000
        /*0a44*/ 	.word	0x00000180
        /*0a48*/ 	.short	0x010a
        /*0a4a*/ 	.byte	0xff
	.zero		1


	//   ....[149]....
        /*0a4c*/ 	.word	0x000092d0
        /*0a50*/ 	.word	0x00000000
        /*0a54*/ 	.word	0x00000150
        /*0a58*/ 	.short	0x010a
        /*0a5a*/ 	.byte	0xff
	.zero		1


	//   ....[150]....
        /*0a5c*/ 	.word	0x00009330
        /*0a60*/ 	.word	0x00000000
        /*0a64*/ 	.word	0x00000148
        /*0a68*/ 	.short	0x010a
        /*0a6a*/ 	.byte	0xff
	.zero		1


	//   ....[151]....
        /*0a6c*/ 	.word	0x00009390
        /*0a70*/ 	.word	0x00000000
        /*0a74*/ 	.word	0x00000128
        /*0a78*/ 	.short	0x010a
        /*0a7a*/ 	.byte	0xff
	.zero		1


	//   ....[152]....
        /*0a7c*/ 	.word	0x000093f0
        /*0a80*/ 	.word	0x00000000
        /*0a84*/ 	.word	0x00000128
        /*0a88*/ 	.short	0x010a
        /*0a8a*/ 	.byte	0xff
	.zero		1


	//   ....[153]....
        /*0a8c*/ 	.word	0x00009450
        /*0a90*/ 	.word	0x00000000
        /*0a94*/ 	.word	0x00000000
        /*0a98*/ 	.short	0x010a
        /*0a9a*/ 	.byte	0xff
	.zero		1


	//   ....[154]....
        /*0a9c*/ 	.word	0x000094b0
        /*0aa0*/ 	.word	0x00000000
        /*0aa4*/ 	.word	0x00000000
        /*0aa8*/ 	.short	0x010a
        /*0aaa*/ 	.byte	0xff
	.zero		1


	//   ....[155]....
        /*0aac*/ 	.word	0x00009510
        /*0ab0*/ 	.word	0x00000000
        /*0ab4*/ 	.word	0x00000150
        /*0ab8*/ 	.short	0x010a
        /*0aba*/ 	.byte	0xff
	.zero		1


	//   ....[156]....
        /*0abc*/ 	.word	0x00009560
        /*0ac0*/ 	.word	0x00000000
        /*0ac4*/ 	.word	0x00000110
        /*0ac8*/ 	.short	0x010a
        /*0aca*/ 	.byte	0xff
	.zero		1


	//   ....[157]....
        /*0acc*/ 	.word	0x000095b0
        /*0ad0*/ 	.word	0x0000003b
        /*0ad4*/ 	.word	0x00000160
        /*0ad8*/ 	.short	0x010a
        /*0ada*/ 	.byte	0xff
	.zero		1


	//   ....[158]....
        /*0adc*/ 	.word	0x00009600
        /*0ae0*/ 	.word	0x00000003
        /*0ae4*/ 	.word	0x00000110
        /*0ae8*/ 	.short	0x010a
        /*0aea*/ 	.byte	0xff
	.zero		1


	//----- nvinfo : EIATTR_NUM_MBARRIERS
	.align		4
.L_47:
        /*0aec*/ 	.byte	0x03, 0x38
        /*0aee*/ 	.short	0x0031


	//----- nvinfo : EIATTR_EXIT_INSTR_OFFSETS
	.align		4
        /*0af0*/ 	.byte	0x04, 0x1c
        /*0af2*/ 	.short	(.L_49 - .L_48)


	//   ....[0]....
.L_48:
        /*0af4*/ 	.word	0x000036f0


	//   ....[1]....
        /*0af8*/ 	.word	0x000039a0


	//   ....[2]....
        /*0afc*/ 	.word	0x00003a00


	//   ....[3]....
        /*0b00*/ 	.word	0x00004cb0


	//   ....[4]....
        /*0b04*/ 	.word	0x00005f10


	//   ....[5]....
        /*0b08*/ 	.word	0x00005f50


	//   ....[6]....
        /*0b0c*/ 	.word	0x00008680


	//   ....[7]....
        /*0b10*/ 	.word	0x00008700


	//   ....[8]....
        /*0b14*/ 	.word	0x00008730


	//   ....[9]....
        /*0b18*/ 	.word	0x000087b0


	//----- nvinfo : EIATTR_MAX_THREADS
	.align		4
.L_49:
        /*0b1c*/ 	.byte	0x04, 0x05
        /*0b1e*/ 	.short	(.L_51 - .L_50)
.L_50:
        /*0b20*/ 	.word	0x00000100
        /*0b24*/ 	.word	0x00000001
        /*0b28*/ 	.word	0x00000001


	//----- nvinfo : EIATTR_CRS_STACK_SIZE
	.align		4
.L_51:
        /*0b2c*/ 	.byte	0x04, 0x1e
        /*0b2e*/ 	.short	(.L_53 - .L_52)
.L_52:
        /*0b30*/ 	.word	0x00000000


	//----- nvinfo : EIATTR_CBANK_PARAM_SIZE
	.align		4
.L_53:
        /*0b34*/ 	.byte	0x03, 0x19
        /*0b36*/ 	.short	0x0800


	//----- nvinfo : EIATTR_PARAM_CBANK
	.align		4
        /*0b38*/ 	.byte	0x04, 0x0a
        /*0b3a*/ 	.short	(.L_55 - .L_54)
	.align		4
.L_54:
        /*0b3c*/ 	.word	index@(.nv.constant0._ZN7cutlass13device_kernelINS_4conv6kernel13ConvUniversalINS1_16ConvProblemShapeILNS1_8OperatorE0ELi2EEENS1_10collective14CollectiveConvINS1_47MainloopSm100TmaUmmaWarpSpecializedImplicitGemmILS5_0ELi17ELi2ELi1ELi2EN4cute5tupleIJNSA_1CILi2EEENSC_ILi1EEESE_EEEEENSB_IJNSC_ILi128EEENSC_ILi64EEENSB_IJSI_EEEEEENS_6half_tESL_NSA_8TiledMMAINSA_8MMA_AtomIJNSA_26SM100_MMA_F16BF16_2x1SM_SSISL_SL_fLi128ELi64ELNSA_4UMMA5MajorE0ELSQ_0ELNSP_7ScaleInE0ELSR_0EEEEEENSA_6LayoutINSB_IJSE_SE_SE_EEENSB_IJNSC_ILi0EEESW_SW_EEEEENSB_IJNSA_10UnderscoreESZ_SZ_EEEEENS7_6detail27Sm100ImplicitGemmTileTraitsINSA_25SM100_TMA_2SM_LOAD_IM2COLENSA_14ComposedLayoutINSA_7SwizzleILi3ELi4ELi3EEENSA_18smem_ptr_flag_bitsILi16EEENSU_INSB_IJNSC_ILi8EEESI_EEENSB_IJSI_SE_EEEEEEEvEENS13_INSA_18SM100_TMA_2SM_LOADES1E_vEEEENS_8epilogue10collective18CollectiveEpilogueINS1J_23Sm100TmaWarpSpecializedILi3ELi2ELi16ELb1ELb0EEEJNSB_IJSI_SI_SJ_EEENSB_IJNSU_ISI_SE_EENSU_INSB_IJNSC_ILi16EEESD_EEENSB_IJSE_NSC_ILi32EEEEEEEEEEESL_NSB_IJNSB_IJlllEEESE_SW_EEESL_S1X_NS1J_6fusion15FusionCallbacksIS1N_NS1Y_17LinearCombinationISL_fSL_fLNS_15FloatRoundStyleE2EEES1O_S1V_JEEENSA_5SM1004TMEM4LOAD26SM100_TMEM_LOAD_32dp32b16xENSA_20SM90_TMA_LOAD_IM2COLENS15_INS16_ILi1ELi4ELi3EEES19_NSU_INSB_IJS1A_S1Q_EEENSB_IJS1Q_SE_EEEEEEENSA_39AutoVectorizingCopyWithAssumedAlignmentILi128EEENSA_21SM90_TMA_STORE_IM2COLES2D_S2F_S2F_EEEvvEEEEvNT_6ParamsE)
        /*0b40*/ 	.short	0x0380
        /*0b42*/ 	.short	0x0800


	//----- nvinfo : EIATTR_SW_WAR
	.align		4
.L_55:
        /*0b44*/ 	.byte	0x04, 0x36
        /*0b46*/ 	.short	(.L_57 - .L_56)
.L_56:
        /*0b48*/ 	.word	0x00000008
.L_57:


//--------------------- .nv.callgraph             --------------------------
	.section	.nv.callgraph,"",@"SHT_CUDA_CALLGRAPH"
	.align	4
	.sectionentsize	8
	.align		4
        /*0000*/ 	.word	0x00000000
	.align		4
        /*0004*/ 	.word	0xffffffff
	.align		4
        /*0008*/ 	.word	index@(_ZN7cutlass13device_kernelINS_4conv6kernel13ConvUniversalINS1_16ConvProblemShapeILNS1_8OperatorE0ELi2EEENS1_10collective14CollectiveConvINS1_47MainloopSm100TmaUmmaWarpSpecializedImplicitGemmILS5_0ELi17ELi2ELi1ELi2EN4cute5tupleIJNSA_1CILi2EEENSC_ILi1EEESE_EEEEENSB_IJNSC_ILi128EEENSC_ILi64EEENSB_IJSI_EEEEEENS_6half_tESL_NSA_8TiledMMAINSA_8MMA_AtomIJNSA_26SM100_MMA_F16BF16_2x1SM_SSISL_SL_fLi128ELi64ELNSA_4UMMA5MajorE0ELSQ_0ELNSP_7ScaleInE0ELSR_0EEEEEENSA_6LayoutINSB_IJSE_SE_SE_EEENSB_IJNSC_ILi0EEESW_SW_EEEEENSB_IJNSA_10UnderscoreESZ_SZ_EEEEENS7_6detail27Sm100ImplicitGemmTileTraitsINSA_25SM100_TMA_2SM_LOAD_IM2COLENSA_14ComposedLayoutINSA_7SwizzleILi3ELi4ELi3EEENSA_18smem_ptr_flag_bitsILi16EEENSU_INSB_IJNSC_ILi8EEESI_EEENSB_IJSI_SE_EEEEEEEvEENS13_INSA_18SM100_TMA_2SM_LOADES1E_vEEEENS_8epilogue10collective18CollectiveEpilogueINS1J_23Sm100TmaWarpSpecializedILi3ELi2ELi16ELb1ELb0EEEJNSB_IJSI_SI_SJ_EEENSB_IJNSU_ISI_SE_EENSU_INSB_IJNSC_ILi16EEESD_EEENSB_IJSE_NSC_ILi32EEEEEEEEEEESL_NSB_IJNSB_IJlllEEESE_SW_EEESL_S1X_NS1J_6fusion15FusionCallbacksIS1N_NS1Y_17LinearCombinationISL_fSL_fLNS_15FloatRoundStyleE2EEES1O_S1V_JEEENSA_5SM1004TMEM4LOAD26SM100_TMEM_LOAD_32dp32b16xENSA_20SM90_TMA_LOAD_IM2COLENS15_INS16_ILi1ELi4ELi3EEES19_NSU_INSB_IJS1A_S1Q_EEENSB_IJS1Q_SE_EEEEEEENSA_39AutoVectorizingCopyWithAssumedAlignmentILi128EEENSA_21SM90_TMA_STORE_IM2COLES2D_S2F_S2F_EEEvvEEEEvNT_6ParamsE)
	.align		4
        /*000c*/ 	.word	index@(__assertfail)
	.align		4
        /*0010*/ 	.word	0x00000000
	.align		4
        /*0014*/ 	.word	0xfffffffe
	.align		4
        /*0018*/ 	.word	0x00000000
	.align		4
        /*001c*/ 	.word	0xfffffffd
	.align		4
        /*0020*/ 	.word	0x00000000
	.align		4
        /*0024*/ 	.word	0xfffffffc


//--------------------- .nv.constant4             --------------------------
	.section	.nv.constant4,"a",@progbits
	.align	8
	.align		8
.nv.constant4:
        /*0000*/ 	.dword	__assertfail
	.align		8
        /*0008*/ 	.dword	__unnamed_1
	.align		8
        /*0010*/ 	.dword	__unnamed_2
	.align		8
        /*0018*/ 	.dword	_ZN39_INTERNAL_7234aa78_4_k_cu_e7deb393_33664cuda3std3__45__cpo5beginE
	.align		8
        /*0020*/ 	.dword	_ZN39_INTERNAL_7234aa78_4_k_cu_e7deb393_33664cuda3std3__45__cpo3endE
	.align		8
        /*0028*/ 	.dword	_ZN39_INTERNAL_7234aa78_4_k_cu_e7deb393_33664cuda3std3__45__cpo6cbeginE
	.align		8
        /*0030*/ 	.dword	_ZN39_INTERNAL_7234aa78_4_k_cu_e7deb393_33664cuda3std3__45__cpo4cendE
	.align		8
        /*0038*/ 	.dword	_ZN39_INTERNAL_7234aa78_4_k_cu_e7deb393_33664cuda3std3__441_GLOBAL__N__7234aa78_4_k_cu_e7deb393_33666ignoreE
	.align		8
        /*0040*/ 	.dword	_ZN39_INTERNAL_7234aa78_4_k_cu_e7deb393_33664cuda3std3__419piecewise_constructE
	.align		8
        /*0048*/ 	.dword	_ZN39_INTERNAL_7234aa78_4_k_cu_e7deb393_33664cuda3std3__48in_placeE
	.align		8
        /*0050*/ 	.dword	_ZN39_INTERNAL_7234aa78_4_k_cu_e7deb393_33664cuda3std6ranges3__45__cpo4swapE
	.align		8
        /*0058*/ 	.dword	_ZN39_INTERNAL_7234aa78_4_k_cu_e7deb393_33664cuda3std6ranges3__45__cpo9iter_moveE
	.align		8
        /*0060*/ 	.dword	_ZN39_INTERNAL_7234aa78_4_k_cu_e7deb393_33664cute7productE
	.align		8
        /*0068*/ 	.dword	_ZN39_INTERNAL_7234aa78_4_k_cu_e7deb393_33664cute1_E
	.align		8
        /*0070*/ 	.dword	$str$27
	.align		8
        /*0078*/ 	.dword	$str$28
	.align		8
        /*0080*/ 	.dword	$str$29
	.align		8
        /*0088*/ 	.dword	$str$30


//--------------------- .text._ZN7cutlass13device_kernelINS_4conv6kernel13ConvUniversalINS1_16ConvProblemShapeILNS1_8OperatorE0ELi2EEENS1_10collective14CollectiveConvINS1_47MainloopSm100TmaUmmaWarpSpecializedImplicitGemmILS5_0ELi17ELi2ELi1ELi2EN4cute5tupleIJNSA_1CILi2EEENSC_ILi1EEESE_EEEEENSB_IJNSC_ILi128EEENSC_ILi64EEENSB_IJSI_EEEEEENS_6half_tESL_NSA_8TiledMMAINSA_8MMA_AtomIJNSA_26SM100_MMA_F16BF16_2x1SM_SSISL_SL_fLi128ELi64ELNSA_4UMMA5MajorE0ELSQ_0ELNSP_7ScaleInE0ELSR_0EEEEEENSA_6LayoutINSB_IJSE_SE_SE_EEENSB_IJNSC_ILi0EEESW_SW_EEEEENSB_IJNSA_10UnderscoreESZ_SZ_EEEEENS7_6detail27Sm100ImplicitGemmTileTraitsINSA_25SM100_TMA_2SM_LOAD_IM2COLENSA_14ComposedLayoutINSA_7SwizzleILi3ELi4ELi3EEENSA_18smem_ptr_flag_bitsILi16EEENSU_INSB_IJNSC_ILi8EEESI_EEENSB_IJSI_SE_EEEEEEEvEENS13_INSA_18SM100_TMA_2SM_LOADES1E_vEEEENS_8epilogue10collective18CollectiveEpilogueINS1J_23Sm100TmaWarpSpecializedILi3ELi2ELi16ELb1ELb0EEEJNSB_IJSI_SI_SJ_EEENSB_IJNSU_ISI_SE_EENSU_INSB_IJNSC_ILi16EEESD_EEENSB_IJSE_NSC_ILi32EEEEEEEEEEESL_NSB_IJNSB_IJlllEEESE_SW_EEESL_S1X_NS1J_6fusion15FusionCallbacksIS1N_NS1Y_17LinearCombinationISL_fSL_fLNS_15FloatRoundStyleE2EEES1O_S1V_JEEENSA_5SM1004TMEM4LOAD26SM100_TMEM_LOAD_32dp32b16xENSA_20SM90_TMA_LOAD_IM2COLENS15_INS16_ILi1ELi4ELi3EEES19_NSU_INSB_IJS1A_S1Q_EEENSB_IJS1Q_SE_EEEEEEENSA_39AutoVectorizingCopyWithAssumedAlignmentILi128EEENSA_21SM90_TMA_STORE_IM2COLES2D_S2F_S2F_EEEvvEEEEvNT_6ParamsE --------------------------
	.section	.text._ZN7cutlass13device_kernelINS_4conv6kernel13ConvUniversalINS1_16ConvProblemShapeILNS1_8OperatorE0ELi2EEENS1_10collective14CollectiveConvINS1_47MainloopSm100TmaUmmaWarpSpecializedImplicitGemmILS5_0ELi17ELi2ELi1ELi2EN4cute5tupleIJNSA_1CILi2EEENSC_ILi1EEESE_EEEEENSB_IJNSC_ILi128EEENSC_ILi64EEENSB_IJSI_EEEEEENS_6half_tESL_NSA_8TiledMMAINSA_8MMA_AtomIJNSA_26SM100_MMA_F16BF16_2x1SM_SSISL_SL_fLi128ELi64ELNSA_4UMMA5MajorE0ELSQ_0ELNSP_7ScaleInE0ELSR_0EEEEEENSA_6LayoutINSB_IJSE_SE_SE_EEENSB_IJNSC_ILi0EEESW_SW_EEEEENSB_IJNSA_10UnderscoreESZ_SZ_EEEEENS7_6detail27Sm100ImplicitGemmTileTraitsINSA_25SM100_TMA_2SM_LOAD_IM2COLENSA_14ComposedLayoutINSA_7SwizzleILi3ELi4ELi3EEENSA_18smem_ptr_flag_bitsILi16EEENSU_INSB_IJNSC_ILi8EEESI_EEENSB_IJSI_SE_EEEEEEEvEENS13_INSA_18SM100_TMA_2SM_LOADES1E_vEEEENS_8epilogue10collective18CollectiveEpilogueINS1J_23Sm100TmaWarpSpecializedILi3ELi2ELi16ELb1ELb0EEEJNSB_IJSI_SI_SJ_EEENSB_IJNSU_ISI_SE_EENSU_INSB_IJNSC_ILi16EEESD_EEENSB_IJSE_NSC_ILi32EEEEEEEEEEESL_NSB_IJNSB_IJlllEEESE_SW_EEESL_S1X_NS1J_6fusion15FusionCallbacksIS1N_NS1Y_17LinearCombinationISL_fSL_fLNS_15FloatRoundStyleE2EEES1O_S1V_JEEENSA_5SM1004TMEM4LOAD26SM100_TMEM_LOAD_32dp32b16xENSA_20SM90_TMA_LOAD_IM2COLENS15_INS16_ILi1ELi4ELi3EEES19_NSU_INSB_IJS1A_S1Q_EEENSB_IJS1Q_SE_EEEEEEENSA_39AutoVectorizingCopyWithAssumedAlignmentILi128EEENSA_21SM90_TMA_STORE_IM2COLES2D_S2F_S2F_EEEvvEEEEvNT_6ParamsE,"ax",@progbits
	.align	128
.text._ZN7cutlass13device_kernelINS_4conv6kernel13ConvUniversalINS1_16ConvProblemShapeILNS1_8OperatorE0ELi2EEENS1_10collective14CollectiveConvINS1_47MainloopSm100TmaUmmaWarpSpecializedImplicitGemmILS5_0ELi17ELi2ELi1ELi2EN4cute5tupleIJNSA_1CILi2EEENSC_ILi1EEESE_EEEEENSB_IJNSC_ILi128EEENSC_ILi64EEENSB_IJSI_EEEEEENS_6half_tESL_NSA_8TiledMMAINSA_8MMA_AtomIJNSA_26SM100_MMA_F16BF16_2x1SM_SSISL_SL_fLi128ELi64ELNSA_4UMMA5MajorE0ELSQ_0ELNSP_7ScaleInE0ELSR_0EEEEEENSA_6LayoutINSB_IJSE_SE_SE_EEENSB_IJNSC_ILi0EEESW_SW_EEEEENSB_IJNSA_10UnderscoreESZ_SZ_EEEEENS7_6detail27Sm100ImplicitGemmTileTraitsINSA_25SM100_TMA_2SM_LOAD_IM2COLENSA_14ComposedLayoutINSA_7SwizzleILi3ELi4ELi3EEENSA_18smem_ptr_flag_bitsILi16EEENSU_INSB_IJNSC_ILi8EEESI_EEENSB_IJSI_SE_EEEEEEEvEENS13_INSA_18SM100_TMA_2SM_LOADES1E_vEEEENS_8epilogue10collective18CollectiveEpilogueINS1J_23Sm100TmaWarpSpecializedILi3ELi2ELi16ELb1ELb0EEEJNSB_IJSI_SI_SJ_EEENSB_IJNSU_ISI_SE_EENSU_INSB_IJNSC_ILi16EEESD_EEENSB_IJSE_NSC_ILi32EEEEEEEEEEESL_NSB_IJNSB_IJlllEEESE_SW_EEESL_S1X_NS1J_6fusion15FusionCallbacksIS1N_NS1Y_17LinearCombinationISL_fSL_fLNS_15FloatRoundStyleE2EEES1O_S1V_JEEENSA_5SM1004TMEM4LOAD26SM100_TMEM_LOAD_32dp32b16xENSA_20SM90_TMA_LOAD_IM2COLENS15_INS16_ILi1ELi4ELi3EEES19_NSU_INSB_IJS1A_S1Q_EEENSB_IJS1Q_SE_EEEEEEENSA_39AutoVectorizingCopyWithAssumedAlignmentILi128EEENSA_21SM90_TMA_STORE_IM2COLES2D_S2F_S2F_EEEvvEEEEvNT_6ParamsE:
        .type           _ZN7cutlass13device_kernelINS_4conv6kernel13ConvUniversalINS1_16ConvProblemShapeILNS1_8OperatorE0ELi2EEENS1_10collective14CollectiveConvINS1_47MainloopSm100TmaUmmaWarpSpecializedImplicitGemmILS5_0ELi17ELi2ELi1ELi2EN4cute5tupleIJNSA_1CILi2EEENSC_ILi1EEESE_EEEEENSB_IJNSC_ILi128EEENSC_ILi64EEENSB_IJSI_EEEEEENS_6half_tESL_NSA_8TiledMMAINSA_8MMA_AtomIJNSA_26SM100_MMA_F16BF16_2x1SM_SSISL_SL_fLi128ELi64ELNSA_4UMMA5MajorE0ELSQ_0ELNSP_7ScaleInE0ELSR_0EEEEEENSA_6LayoutINSB_IJSE_SE_SE_EEENSB_IJNSC_ILi0EEESW_SW_EEEEENSB_IJNSA_10UnderscoreESZ_SZ_EEEEENS7_6detail27Sm100ImplicitGemmTileTraitsINSA_25SM100_TMA_2SM_LOAD_IM2COLENSA_14ComposedLayoutINSA_7SwizzleILi3ELi4ELi3EEENSA_18smem_ptr_flag_bitsILi16EEENSU_INSB_IJNSC_ILi8EEESI_EEENSB_IJSI_SE_EEEEEEEvEENS13_INSA_18SM100_TMA_2SM_LOADES1E_vEEEENS_8epilogue10collective18CollectiveEpilogueINS1J_23Sm100TmaWarpSpecializedILi3ELi2ELi16ELb1ELb0EEEJNSB_IJSI_SI_SJ_EEENSB_IJNSU_ISI_SE_EENSU_INSB_IJNSC_ILi16EEESD_EEENSB_IJSE_NSC_ILi32EEEEEEEEEEESL_NSB_IJNSB_IJlllEEESE_SW_EEESL_S1X_NS1J_6fusion15FusionCallbacksIS1N_NS1Y_17LinearCombinationISL_fSL_fLNS_15FloatRoundStyleE2EEES1O_S1V_JEEENSA_5SM1004TMEM4LOAD26SM100_TMEM_LOAD_32dp32b16xENSA_20SM90_TMA_LOAD_IM2COLENS15_INS16_ILi1ELi4ELi3EEES19_NSU_INSB_IJS1A_S1Q_EEENSB_IJS1Q_SE_EEEEEEENSA_39AutoVectorizingCopyWithAssumedAlignmentILi128EEENSA_21SM90_TMA_STORE_IM2COLES2D_S2F_S2F_EEEvvEEEEvNT_6ParamsE,@function
        .size           _ZN7cutlass13device_kernelINS_4conv6kernel13ConvUniversalINS1_16ConvProblemShapeILNS1_8OperatorE0ELi2EEENS1_10collective14CollectiveConvINS1_47MainloopSm100TmaUmmaWarpSpecializedImplicitGemmILS5_0ELi17ELi2ELi1ELi2EN4cute5tupleIJNSA_1CILi2EEENSC_ILi1EEESE_EEEEENSB_IJNSC_ILi128EEENSC_ILi64EEENSB_IJSI_EEEEEENS_6half_tESL_NSA_8TiledMMAINSA_8MMA_AtomIJNSA_26SM100_MMA_F16BF16_2x1SM_SSISL_SL_fLi128ELi64ELNSA_4UMMA5MajorE0ELSQ_0ELNSP_7ScaleInE0ELSR_0EEEEEENSA_6LayoutINSB_IJSE_SE_SE_EEENSB_IJNSC_ILi0EEESW_SW_EEEEENSB_IJNSA_10UnderscoreESZ_SZ_EEEEENS7_6detail27Sm100ImplicitGemmTileTraitsINSA_25SM100_TMA_2SM_LOAD_IM2COLENSA_14ComposedLayoutINSA_7SwizzleILi3ELi4ELi3EEENSA_18smem_ptr_flag_bitsILi16EEENSU_INSB_IJNSC_ILi8EEESI_EEENSB_IJSI_SE_EEEEEEEvEENS13_INSA_18SM100_TMA_2SM_LOADES1E_vEEEENS_8epilogue10collective18CollectiveEpilogueINS1J_23Sm100TmaWarpSpecializedILi3ELi2ELi16ELb1ELb0EEEJNSB_IJSI_SI_SJ_EEENSB_IJNSU_ISI_SE_EENSU_INSB_IJNSC_ILi16EEESD_EEENSB_IJSE_NSC_ILi32EEEEEEEEEEESL_NSB_IJNSB_IJlllEEESE_SW_EEESL_S1X_NS1J_6fusion15FusionCallbacksIS1N_NS1Y_17LinearCombinationISL_fSL_fLNS_15FloatRoundStyleE2EEES1O_S1V_JEEENSA_5SM1004TMEM4LOAD26SM100_TMEM_LOAD_32dp32b16xENSA_20SM90_TMA_LOAD_IM2COLENS15_INS16_ILi1ELi4ELi3EEES19_NSU_INSB_IJS1A_S1Q_EEENSB_IJS1Q_SE_EEEEEEENSA_39AutoVectorizingCopyWithAssumedAlignmentILi128EEENSA_21SM90_TMA_STORE_IM2COLES2D_S2F_S2F_EEEvvEEEEvNT_6ParamsE,(.L_x_205 - _ZN7cutlass13device_kernelINS_4conv6kernel13ConvUniversalINS1_16ConvProblemShapeILNS1_8OperatorE0ELi2EEENS1_10collective14CollectiveConvINS1_47MainloopSm100TmaUmmaWarpSpecializedImplicitGemmILS5_0ELi17ELi2ELi1ELi2EN4cute5tupleIJNSA_1CILi2EEENSC_ILi1EEESE_EEEEENSB_IJNSC_ILi128EEENSC_ILi64EEENSB_IJSI_EEEEEENS_6half_tESL_NSA_8TiledMMAINSA_8MMA_AtomIJNSA_26SM100_MMA_F16BF16_2x1SM_SSISL_SL_fLi128ELi64ELNSA_4UMMA5MajorE0ELSQ_0ELNSP_7ScaleInE0ELSR_0EEEEEENSA_6LayoutINSB_IJSE_SE_SE_EEENSB_IJNSC_ILi0EEESW_SW_EEEEENSB_IJNSA_10UnderscoreESZ_SZ_EEEEENS7_6detail27Sm100ImplicitGemmTileTraitsINSA_25SM100_TMA_2SM_LOAD_IM2COLENSA_14ComposedLayoutINSA_7SwizzleILi3ELi4ELi3EEENSA_18smem_ptr_flag_bitsILi16EEENSU_INSB_IJNSC_ILi8EEESI_EEENSB_IJSI_SE_EEEEEEEvEENS13_INSA_18SM100_TMA_2SM_LOADES1E_vEEEENS_8epilogue10collective18CollectiveEpilogueINS1J_23Sm100TmaWarpSpecializedILi3ELi2ELi16ELb1ELb0EEEJNSB_IJSI_SI_SJ_EEENSB_IJNSU_ISI_SE_EENSU_INSB_IJNSC_ILi16EEESD_EEENSB_IJSE_NSC_ILi32EEEEEEEEEEESL_NSB_IJNSB_IJlllEEESE_SW_EEESL_S1X_NS1J_6fusion15FusionCallbacksIS1N_NS1Y_17LinearCombinationISL_fSL_fLNS_15FloatRoundStyleE2EEES1O_S1V_JEEENSA_5SM1004TMEM4LOAD26SM100_TMEM_LOAD_32dp32b16xENSA_20SM90_TMA_LOAD_IM2COLENS15_INS16_ILi1ELi4ELi3EEES19_NSU_INSB_IJS1A_S1Q_EEENSB_IJS1Q_SE_EEEEEEENSA_39AutoVectorizingCopyWithAssumedAlignmentILi128EEENSA_21SM90_TMA_STORE_IM2COLES2D_S2F_S2F_EEEvvEEEEvNT_6ParamsE)
        .other          _ZN7cutlass13device_kernelINS_4conv6kernel13ConvUniversalINS1_16ConvProblemShapeILNS1_8OperatorE0ELi2EEENS1_10collective14CollectiveConvINS1_47MainloopSm100TmaUmmaWarpSpecializedImplicitGemmILS5_0ELi17ELi2ELi1ELi2EN4cute5tupleIJNSA_1CILi2EEENSC_ILi1EEESE_EEEEENSB_IJNSC_ILi128EEENSC_ILi64EEENSB_IJSI_EEEEEENS_6half_tESL_NSA_8TiledMMAINSA_8MMA_AtomIJNSA_26SM100_MMA_F16BF16_2x1SM_SSISL_SL_fLi128ELi64ELNSA_4UMMA5MajorE0ELSQ_0ELNSP_7ScaleInE0ELSR_0EEEEEENSA_6LayoutINSB_IJSE_SE_SE_EEENSB_IJNSC_ILi0EEESW_SW_EEEEENSB_IJNSA_10UnderscoreESZ_SZ_EEEEENS7_6detail27Sm100ImplicitGemmTileTraitsINSA_25SM100_TMA_2SM_LOAD_IM2COLENSA_14ComposedLayoutINSA_7SwizzleILi3ELi4ELi3EEENSA_18smem_ptr_flag_bitsILi16EEENSU_INSB_IJNSC_ILi8EEESI_EEENSB_IJSI_SE_EEEEEEEvEENS13_INSA_18SM100_TMA_2SM_LOADES1E_vEEEENS_8epilogue10collective18CollectiveEpilogueINS1J_23Sm100TmaWarpSpecializedILi3ELi2ELi16ELb1ELb0EEEJNSB_IJSI_SI_SJ_EEENSB_IJNSU_ISI_SE_EENSU_INSB_IJNSC_ILi16EEESD_EEENSB_IJSE_NSC_ILi32EEEEEEEEEEESL_NSB_IJNSB_IJlllEEESE_SW_EEESL_S1X_NS1J_6fusion15FusionCallbacksIS1N_NS1Y_17LinearCombinationISL_fSL_fLNS_15FloatRoundStyleE2EEES1O_S1V_JEEENSA_5SM1004TMEM4LOAD26SM100_TMEM_LOAD_32dp32b16xENSA_20SM90_TMA_LOAD_IM2COLENS15_INS16_ILi1ELi4ELi3EEES19_NSU_INSB_IJS1A_S1Q_EEENSB_IJS1Q_SE_EEEEEEENSA_39AutoVectorizingCopyWithAssumedAlignmentILi128EEENSA_21SM90_TMA_STORE_IM2COLES2D_S2F_S2F_EEEvvEEEEvNT_6ParamsE,@"STO_CUDA_ENTRY STV_DEFAULT"
_ZN7cutlass13device_kernelINS_4conv6kernel13ConvUniversalINS1_16ConvProblemShapeILNS1_8OperatorE0ELi2EEENS1_10collective14CollectiveConvINS1_47MainloopSm100TmaUmmaWarpSpecializedImplicitGemmILS5_0ELi17ELi2ELi1ELi2EN4cute5tupleIJNSA_1CILi2EEENSC_ILi1EEESE_EEEEENSB_IJNSC_ILi128EEENSC_ILi64EEENSB_IJSI_EEEEEENS_6half_tESL_NSA_8TiledMMAINSA_8MMA_AtomIJNSA_26SM100_MMA_F16BF16_2x1SM_SSISL_SL_fLi128ELi64ELNSA_4UMMA5MajorE0ELSQ_0ELNSP_7ScaleInE0ELSR_0EEEEEENSA_6LayoutINSB_IJSE_SE_SE_EEENSB_IJNSC_ILi0EEESW_SW_EEEEENSB_IJNSA_10UnderscoreESZ_SZ_EEEEENS7_6detail27Sm100ImplicitGemmTileTraitsINSA_25SM100_TMA_2SM_LOAD_IM2COLENSA_14ComposedLayoutINSA_7SwizzleILi3ELi4ELi3EEENSA_18smem_ptr_flag_bitsILi16EEENSU_INSB_IJNSC_ILi8EEESI_EEENSB_IJSI_SE_EEEEEEEvEENS13_INSA_18SM100_TMA_2SM_LOADES1E_vEEEENS_8epilogue10collective18CollectiveEpilogueINS1J_23Sm100TmaWarpSpecializedILi3ELi2ELi16ELb1ELb0EEEJNSB_IJSI_SI_SJ_EEENSB_IJNSU_ISI_SE_EENSU_INSB_IJNSC_ILi16EEESD_EEENSB_IJSE_NSC_ILi32EEEEEEEEEEESL_NSB_IJNSB_IJlllEEESE_SW_EEESL_S1X_NS1J_6fusion15FusionCallbacksIS1N_NS1Y_17LinearCombinationISL_fSL_fLNS_15FloatRoundStyleE2EEES1O_S1V_JEEENSA_5SM1004TMEM4LOAD26SM100_TMEM_LOAD_32dp32b16xENSA_20SM90_TMA_LOAD_IM2COLENS15_INS16_ILi1ELi4ELi3EEES19_NSU_INSB_IJS1A_S1Q_EEENSB_IJS1Q_SE_EEEEEEENSA_39AutoVectorizingCopyWithAssumedAlignmentILi128EEENSA_21SM90_TMA_STORE_IM2COLES2D_S2F_S2F_EEEvvEEEEvNT_6ParamsE:
[----:B------:R-:W1:Y:S01]  /*0000*/  LDC R1, c[0x0][0x37c] ;  /* 0x0000df00ff017b82 */ /* 0x000e620000000800 */
[----:B------:R-:W2:Y:S01]  /*0010*/  S2R R55, SR_TID.X ;  /* 0x0000000000377919 */ /* 0x000ea20000002100 */
[----:B------:R-:W3:Y:S06]  /*0020*/  LDCU.64 UR8, c[0x0][0x890] ;  /* 0x00011200ff0877ac */ /* 0x000eec0008000a00 */
[----:B------:R-:W4:Y:S01]  /*0030*/  S2UR UR4, SR_CgaCtaId ;  /* 0x00000000000479c3 */ /* 0x000f220000008800 */
[----:B-1----:R-:W-:Y:S01]  /*0040*/  VIADD R1, R1, 0xfffffff8 ;  /* 0xfffffff801017836 */ /* 0x002fe20000000000 */
[----:B------:R-:W-:-:S02]  /*0050*/  PRMT R45, RZ, 0x7610, R45 ;  /* 0x00007610ff2d7816 */ /* 0x000fc4000000002d */
[----:B------:R-:W-:Y:S02]  /*0060*/  ELECT P1, URZ, PT ;  /* 0x0000000000ff782f */ /* 0x000fe40003820000 */
[----:B------:R-:W-:Y:S01]  /*0070*/  R2UR UR43, R1 ;  /* 0x00000000012b72ca */ /* 0x000fe200000e0000 */
[----:B---3--:R-:W-:-:S04]  /*0080*/  UISETP.NE.U32.AND UP0, UPT, UR8, URZ, UPT ;  /* 0x000000ff0800728c */ /* 0x008fc8000bf05070 */
[----:B------:R-:W-:Y:S02]  /*0090*/  UISETP.NE.AND.EX UP0, UPT, UR9, URZ, UPT, UP0 ;  /* 0x000000ff0900728c */ /* 0x000fe4000bf05300 */
[----:B----4-:R-:W-:Y:S02]  /*00a0*/  ULOP3.LUT UR38, UR4, 0x1, URZ, 0xc0, !UPT ;  /* 0x0000000104267892 */ /* 0x010fe4000f8ec0ff */
[----:B------:R-:W-:Y:S01]  /*00b0*/  ULOP3.LUT UR37, UR4, 0x1, URZ, 0x3c, !UPT ;  /* 0x0000000104257892 */ /* 0x000fe2000f8e3cff */
[----:B--2---:R-:W-:-:S05]  /*00c0*/  SHF.R.U32.HI R46, RZ, 0x5, R55 ;  /* 0x00000005ff2e7819 */ /* 0x004fca0000011637 */
[----:B------:R-:W1:Y:S02]  /*00d0*/  SHFL.IDX PT, R0, R46, RZ, 0x1f ;  /* 0x00001fff2e007589 */ /* 0x000e6400000e0000 */
[----:B-1----:R-:W-:Y:S01]  /*00e0*/  R2UR UR18, R0 ;  /* 0x00000000001272ca */ /* 0x002fe200000e0000 */
[----:B------:R-:W-:-:S14]  /*00f0*/  BRA.U UP0, `(.L_x_0) ;  /* 0x0000000100307547 */ /* 0x000fdc000b800000 */
[----:B------:R-:W1:Y:S02]  /*0100*/  LDCU.64 UR4, c[0x0][0x888] ;  /* 0x00011100ff0477ac */ /* 0x000e640008000a00 */
[----:B-1----:R-:W-:-:S04]  /*0110*/  UISETP.NE.U32.AND UP0, UPT, UR4, URZ, UPT ;  /* 0x000000ff0400728c */ /* 0x002fc8000bf05070 */
[----:B------:R-:W-:-:S09]  /*0120*/  UISETP.NE.AND.EX UP0, UPT, UR5, URZ, UPT, UP0 ;  /* 0x000000ff0500728c */ /* 0x000fd2000bf05300 */
[----:B------:R-:W-:Y:S05]  /*0130*/  BRA.U !UP0, `(.L_x_1) ;  /* 0x0000000108147547 */ /* 0x000fea000b800000 */
[----:B------:R-:W1:Y:S01]  /*0140*/  LDC.64 R26, c[0x0][0x888] ;  /* 0x00022200ff1a7b82 */ /* 0x000e620000000a00 */
[----:B------:R-:W1:Y:S02]  /*0150*/  LDCU.64 UR4, c[0x0][0x358] ;  /* 0x00006b00ff0477ac */ /* 0x000e640008000a00 */
[----:B-1----:R1:W5:Y:S01]  /*0160*/  LDG.E R26, desc[UR4][R26.64] ;  /* 0x000000041a1a7981 */ /* 0x002362000c1e1900 */
[----:B------:R-:W-:Y:S01]  /*0170*/  HFMA2 R45, -RZ, RZ, 0, 5.9604644775390625e-08 ;  /* 0x00000001ff2d7431 */ /* 0x000fe200000001ff */
[----:B------:R-:W-:Y:S05]  /*0180*/  BRA `(.L_x_0) ;  /* 0x00000000000c7947 */ /* 0x000fea0003800000 */
.L_x_1:
[----:B------:R-:W1:Y:S01]  /*0190*/  LDCU UR4, c[0x0][0x880] ;  /* 0x00011000ff0477ac */ /* 0x000e620008000800 */
[----:B------:R-:W-:Y:S01]  /*01a0*/  HFMA2 R45, -RZ, RZ, 0, 5.9604644775390625e-08 ;  /* 0x00000001ff2d7431 */ /* 0x000fe200000001ff */
[----:B-1----:R-:W-:-:S07]  /*01b0*/  MOV R26, UR4 ;  /* 0x00000004001a7c02 */ /* 0x002fce0008000f00 */
.L_x_0:
[----:B------:R-:W2:Y:S02]  /*01c0*/  LDCU.64 UR4, c[0x0][0x8b0] ;  /* 0x00011600ff0477ac */ /* 0x000ea40008000a00 */
[----:B--2---:R-:W-:-:S04]  /*01d0*/  UISETP.NE.U32.AND UP0, UPT, UR4, URZ, UPT ;  /* 0x000000ff0400728c */ /* 0x004fc8000bf05070 */
[----:B------:R-:W-:-:S09]  /*01e0*/  UISETP.NE.AND.EX UP0, UPT, UR5, URZ, UPT, UP0 ;  /* 0x000000ff0500728c */ /* 0x000fd2000bf05300 */
[----:B------:R-:W-:Y:S05]  /*01f0*/  BRA.U UP0, `(.L_x_2) ;  /* 0x0000000100287547 */ /* 0x000fea000b800000 */
[----:B------:R-:W2:Y:S02]  /*0200*/  LDCU.64 UR4, c[0x0][0x8a8] ;  /* 0x00011500ff0477ac */ /* 0x000ea40008000a00 */
[----:B--2---:R-:W-:-:S04]  /*0210*/  UISETP.NE.U32.AND UP0, UPT, UR4, URZ, UPT ;  /* 0x000000ff0400728c */ /* 0x004fc8000bf05070 */
[----:B------:R-:W-:-:S09]  /*0220*/  UISETP.NE.AND.EX UP0, UPT, UR5, URZ, UPT, UP0 ;  /* 0x000000ff0500728c */ /* 0x000fd2000bf05300 */
[----:B------:R-:W-:Y:S05]  /*0230*/  BRA.U !UP0, `(.L_x_3) ;  /* 0x0000000108107547 */ /* 0x000fea000b800000 */
[----:B------:R-:W2:Y:S01]  /*0240*/  LDC.64 R24, c[0x0][0x8a8] ;  /* 0x00022a00ff187b82 */ /* 0x000ea20000000a00 */
[----:B------:R-:W2:Y:S02]  /*0250*/  LDCU.64 UR4, c[0x0][0x358] ;  /* 0x00006b00ff0477ac */ /* 0x000ea40008000a00 */
[----:B--2---:R2:W5:Y:S01]  /*0260*/  LDG.E R24, desc[UR4][R24.64] ;  /* 0x0000000418187981 */ /* 0x004562000c1e1900 */
[----:B------:R-:W-:Y:S05]  /*0270*/  BRA `(.L_x_2) ;  /* 0x0000000000087947 */ /* 0x000fea0003800000 */
.L_x_3:
[----:B------:R-:W2:Y:S02]  /*0280*/  LDCU UR4, c[0x0][0x8a0] ;  /* 0x00011400ff0477ac */ /* 0x000ea40008000800 */
[----:B--2---:R-:W-:Y:S02]  /*0290*/  MOV R24, UR4 ;  /* 0x0000000400187c02 */ /* 0x004fe40008000f00 */
.L_x_2:
[----:B------:R-:W-:Y:S01]  /*02a0*/  IMAD.U32 R0, RZ, RZ, UR18 ;  /* 0x00000012ff007e24 */ /* 0x000fe2000f8e00ff */
[----:B------:R-:W-:Y:S04]  /*02b0*/  BSSY.RECONVERGENT B0, `(.L_x_4) ;  /* 0x000000c000007945 */ /* 0x000fe80003800200 */
[C---:B------:R-:W-:Y:S02]  /*02c0*/  ISETP.NE.OR P2, PT, R0.reuse, 0x1, !P1 ;  /* 0x000000010000780c */ /* 0x040fe40004f45670 */
[----:B------:R-:W-:-:S11]  /*02d0*/  ISETP.NE.OR P0, PT, R0, 0x3, !P1 ;  /* 0x000000030000780c */ /* 0x000fd60004f05670 */
[----:B------:R-:W-:Y:S05]  /*02e0*/  @P2 BRA `(.L_x_5) ;  /* 0x0000000000202947 */ /* 0x000fea0003800000 */
[----:B------:R-:W3:Y:S02]  /*02f0*/  LDCU.64 UR4, c[0x0][0x348] ;  /* 0x00006900ff0477ac */ /* 0x000ee40008000a00 */
[----:B---3--:R-:W-:Y:S02]  /*0300*/  UIADD3 UR6, UP1, UPT, UR4, 0x80, URZ ;  /* 0x0000008004067890 */ /* 0x008fe4000ff3e0ff */
[----:B------:R-:W-:Y:S02]  /*0310*/  UIADD3 UR4, UP0, UPT, UR4, 0x180, URZ ;  /* 0x0000018004047890 */ /* 0x000fe4000ff1e0ff */
[----:B------:R-:W-:Y:S02]  /*0320*/  UIADD3.X UR7, UPT, UPT, URZ, UR5, URZ, UP1, !UPT ;  /* 0x00000005ff077290 */ /* 0x000fe40008ffe4ff */
[----:B------:R-:W-:-:S07]  /*0330*/  UIADD3.X UR5, UPT, UPT, URZ, UR5, URZ, UP0, !UPT ;  /* 0x00000005ff057290 */ /* 0x000fce00087fe4ff */
[----:B------:R3:W-:Y:S02]  /*0340*/  UTMACCTL.PF [UR6] ;  /* 0x00000000060079b9 */ /* 0x0007e40008040000 */
[----:B------:R3:W-:Y:S02]  /*0350*/  UTMACCTL.PF [UR4] ;  /* 0x00000000040079b9 */ /* 0x0007e40008040000 */
[----:B---3--:R-:W-:Y:S01]  /*0360*/  NOP ;  /* 0x0000000000007918 */ /* 0x008fe20000000000 */
.L_x_5:
[----:B------:R-:W-:Y:S05]  /*0370*/  BSYNC.RECONVERGENT B0 ;  /* 0x0000000000007941 */ /* 0x000fea0003800200 */
.L_x_4:
[----:B------:R-:W-:Y:S04]  /*0380*/  BSSY.RECONVERGENT B0, `(.L_x_6) ;  /* 0x000000a000007945 */ /* 0x000fe80003800200 */
        /* <DEDUP_REMOVED lines=9> */
.L_x_7:
[----:B------:R-:W-:Y:S05]  /*0420*/  BSYNC.RECONVERGENT B0 ;  /* 0x0000000000007941 */ /* 0x000fea0003800200 */
.L_x_6:
[----:B------:R-:W3:Y:S01]  /*0430*/  LDCU.64 UR4, c[0x0][0x888] ;  /* 0x00011100ff0477ac */ /* 0x000ee20008000a00 */
[----:B------:R-:W-:Y:S02]  /*0440*/  UISETP.EQ.U32.AND UP2, UPT, UR8, URZ, UPT ;  /* 0x000000ff0800728c */ /* 0x000fe4000bf42070 */
[----:B------:R-:W-:Y:S02]  /*0450*/  UPLOP3.LUT UP3, UPT, UPT, UPT, UPT, 0x80, 0x8 ;  /* 0x000000000008789c */ /* 0x000fe40003f6f070 */
[----:B---3--:R-:W-:-:S04]  /*0460*/  UISETP.NE.U32.AND UP0, UPT, UR4, URZ, UPT ;  /* 0x000000ff0400728c */ /* 0x008fc8000bf05070 */
[----:B------:R-:W-:-:S04]  /*0470*/  UISETP.NE.AND.EX UP1, UPT, UR5, URZ, UPT, UP0 ;  /* 0x000000ff0500728c */ /* 0x000fc8000bf25300 */
[----:B------:R-:W-:-:S04]  /*0480*/  UISETP.EQ.OR.EX UP4, UPT, UR9, URZ, !UP1, UP2 ;  /* 0x000000ff0900728c */ /* 0x000fc8000cf82720 */
[----:B------:R-:W-:-:S06]  /*0490*/  UP2UR UR4, UPR, URZ, 0x10 ;  /* 0x00000010ff047883 */ /* 0x000fcc0008000000 */
[----:B------:R-:W-:Y:S01]  /*04a0*/  MOV R51, UR4 ;  /* 0x0000000400337c02 */ /* 0x000fe20008000f00 */
[----:B------:R-:W-:Y:S06]  /*04b0*/  BRA.U !UP4, `(.L_x_8) ;  /* 0x000000010c207547 */ /* 0x000fec000b800000 */
[----:B------:R-:W-:Y:S01]  /*04c0*/  UISETP.NE.U32.AND UP2, UPT, UR8, URZ, UPT ;  /* 0x000000ff0800728c */ /* 0x000fe2000bf45070 */
[----:B-----5:R-:W-:Y:S01]  /*04d0*/  FSETP.NEU.AND P0, PT, R26, RZ, PT ;  /* 0x000000ff1a00720b */ /* 0x020fe20003f0d000 */
[----:B------:R-:W-:Y:S02]  /*04e0*/  USEL UR4, URZ, 0xffffffff, UP1 ;  /* 0xffffffffff047887 */ /* 0x000fe40008800000 */
[----:B------:R-:W-:-:S10]  /*04f0*/  UISETP.NE.AND.EX UP2, UPT, UR9, URZ, UPT, UP2 ;  /* 0x000000ff0900728c */ /* 0x000fd4000bf45320 */
[----:B------:R-:W-:Y:S01]  /*0500*/  VOTEU.ANY UP0, P0 ;  /* 0x0000000000ff7886 */ /* 0x000fe20000000100 */
[----:B------:R-:W-:-:S04]  /*0510*/  @!UP2 USEL UR4, URZ, 0xffffffff, UP0 ;  /* 0xffffffffff04a887 */ /* 0x000fc80008000000 */
[----:B------:R-:W-:-:S04]  /*0520*/  ULOP3.LUT UR4, UR4, 0x1, URZ, 0xc0, !UPT ;  /* 0x0000000104047892 */ /* 0x000fc8000f8ec0ff */
[----:B------:R-:W-:-:S11]  /*0530*/  UISETP.NE.U32.AND UP3, UPT, UR4, 0x1, UPT ;  /* 0x000000010400788c */ /* 0x000fd6000bf65070 */
.L_x_8:
[----:B------:R-:W3:Y:S01]  /*0540*/  SHFL.IDX PT, R0, R46, RZ, 0x1f ;  /* 0x00001fff2e007589 */ /* 0x000ee200000e0000 */
[----:B------:R-:W-:Y:S02]  /*0550*/  UISETP.NE.AND UP5, UPT, UR18, 0x2, UPT ;  /* 0x000000021200788c */ /* 0x000fe4000bfa5270 */
[----:B------:R-:W-:Y:S02]  /*0560*/  UISETP.NE.AND UP0, UPT, UR18, 0x2, UPT ;  /* 0x000000021200788c */ /* 0x000fe4000bf05270 */
[----:B------:R-:W-:Y:S02]  /*0570*/  UISETP.NE.OR UP2, UPT, UR38, URZ, UP5 ;  /* 0x000000ff2600728c */ /* 0x000fe4000af45670 */
[----:B------:R-:W-:-:S04]  /*0580*/  USEL UR53, URZ, 0x1, UP0 ;  /* 0x00000001ff357887 */ /* 0x000fc80008000000 */
[----:B------:R-:W-:Y:S02]  /*0590*/  PLOP3.LUT P3, PT, P1, PT, UP2, 0xae, 0xea ;  /* 0x0000000000ea781c */ /* 0x000fe40000f6f52e */
[----:B---3--:R-:W-:-:S13]  /*05a0*/  ISETP.NE.AND P0, PT, R0, RZ, PT ;  /* 0x000000ff0000720c */ /* 0x008fda0003f05270 */
[----:B------:R-:W-:Y:S05]  /*05b0*/  @P0 BRA `(.L_x_9) ;  /* 0x0000000000bc0947 */ /* 0x000fea0003800000 */
[----:B------:R-:W-:Y:S01]  /*05c0*/  ELECT P0, URZ, PT ;  /* 0x0000000000ff782f */ /* 0x000fe20003800000 */
[----:B------:R-:W-:-:S12]  /*05d0*/  BSSY.RECONVERGENT B0, `(.L_x_9) ;  /* 0x000002d000007945 */ /* 0x000fd80003800200 */
[----:B------:R-:W-:Y:S05]  /*05e0*/  @!P0 BRA `(.L_x_10) ;  /* 0x0000000000ac8947 */ /* 0x000fea0003800000 */
[----:B------:R-:W3:Y:S01]  /*05f0*/  S2UR UR5, SR_CgaCtaId ;  /* 0x00000000000579c3 */ /* 0x000ee20000008800 */
[----:B------:R-:W-:Y:S01]  /*0600*/  UMOV UR4, 0x400 ;  /* 0x0000040000047882 */ /* 0x000fe20000000000 */
[----:B------:R-:W-:Y:S02]  /*0610*/  UMOV UR6, 0x1 ;  /* 0x0000000100067882 */ /* 0x000fe40000000000 */
[----:B------:R-:W-:-:S04]  /*0620*/  UIADD3 UR6, UPT, UPT, -UR6, 0x100000, URZ ;  /* 0x0010000006067890 */ /* 0x000fc8000fffe1ff */
[----:B------:R-:W-:Y:S02]  /*0630*/  USHF.L.U32 UR7, UR6, 0xb, URZ ;  /* 0x0000000b06077899 */ /* 0x000fe400080006ff */
[----:B------:R-:W-:Y:S02]  /*0640*/  USHF.L.U32 UR6, UR6, 0x1, URZ ;  /* 0x0000000106067899 */ /* 0x000fe400080006ff */
[----:B---3--:R-:W-:Y:S01]  /*0650*/  ULEA UR4, UR5, UR4, 0x18 ;  /* 0x0000000405047291 */ /* 0x008fe2000f8ec0ff */
[----:B------:R-:W3:Y:S11]  /*0660*/  FENCE.VIEW.ASYNC.S ;  /* 0x00000000000073c6 */ /* 0x000ef60000000000 */
[----:B---3--:R3:W4:Y:S01]  /*0670*/  SYNCS.EXCH.64 URZ, [UR4], UR6 ;  /* 0x0000000604ff75b2 */ /* 0x0087220008000100 */
[----:B------:R3:W1:Y:S01]  /*0680*/  SYNCS.EXCH.64 URZ, [UR4+0x88], UR6 ;  /* 0x0000880604ff75b2 */ /* 0x0006620008000100 */
        /* <DEDUP_REMOVED lines=31> */
[----:B------:R3:W1:Y:S02]  /*0880*/  SYNCS.EXCH.64 URZ, [UR4+0x108], UR6 ;  /* 0x0001080604ff75b2 */ /* 0x0006640008000100 */
[----:B---34-:R-:W-:Y:S01]  /*0890*/  NOP ;  /* 0x0000000000007918 */ /* 0x018fe20000000000 */
.L_x_10:
[----:B------:R-:W-:Y:S05]  /*08a0*/  BSYNC.RECONVERGENT B0 ;  /* 0x0000000000007941 */ /* 0x000fea0003800200 */
.L_x_9:
[----:B------:R-:W3:Y:S01]  /*08b0*/  SHFL.IDX PT, R0, R46, RZ, 0x1f ;  /* 0x00001fff2e007589 */ /* 0x000ee200000e0000 */
[----:B------:R-:W-:Y:S01]  /*08c0*/  NOP ;  /* 0x0000000000007918 */ /* 0x000fe20000000000 */
[----:B---3--:R-:W-:-:S13]  /*08d0*/  ISETP.NE.AND P0, PT, R0, 0x1, PT ;  /* 0x000000010000780c */ /* 0x008fda0003f05270 */
[----:B------:R-:W-:Y:S05]  /*08e0*/  @P0 BRA `(.L_x_11) ;  /* 0x0000000000500947 */ /* 0x000fea0003800000 */
[----:B------:R-:W3:Y:S01]  /*08f0*/  S2UR UR5, SR_CgaCtaId ;  /* 0x00000000000579c3 */ /* 0x000ee20000008800 */
[----:B------:R-:W-:Y:S01]  /*0900*/  UMOV UR4, 0x400 ;  /* 0x0000040000047882 */ /* 0x000fe20000000000 */
[----:B------:R-:W-:Y:S01]  /*0910*/  UMOV UR8, 0x20 ;  /* 0x0000002000087882 */ /* 0x000fe20000000000 */
[----:B------:R-:W-:Y:S01]  /*0920*/  UMOV UR6, 0x80 ;  /* 0x0000008000067882 */ /* 0x000fe20000000000 */
[----:B------:R-:W-:-:S04]  /*0930*/  UIADD3 UR8, UPT, UPT, -UR8, 0x100000, URZ ;  /* 0x0010000008087890 */ /* 0x000fc8000fffe1ff */
[----:B------:R-:W-:Y:S02]  /*0940*/  USHF.L.U32 UR9, UR8, 0xb, URZ ;  /* 0x0000000b08097899 */ /* 0x000fe400080006ff */
[----:B------:R-:W-:Y:S02]  /*0950*/  USHF.L.U32 UR8, UR8, 0x1, URZ ;  /* 0x0000000108087899 */ /* 0x000fe400080006ff */
[----:B------:R-:W-:-:S04]  /*0960*/  UIADD3 UR6, UPT, UPT, -UR6, 0x100000, URZ ;  /* 0x0010000006067890 */ /* 0x000fc8000fffe1ff */
[----:B------:R-:W-:Y:S02]  /*0970*/  USHF.L.U32 UR7, UR6, 0xb, URZ ;  /* 0x0000000b06077899 */ /* 0x000fe400080006ff */
[----:B------:R-:W-:Y:S01]  /*0980*/  USHF.L.U32 UR6, UR6, 0x1, URZ ;  /* 0x0000000106067899 */ /* 0x000fe200080006ff */
[----:B------:R-:W-:Y:S01]  /*0990*/  ELECT P0, URZ, PT ;  /* 0x0000000000ff782f */ /* 0x000fe20003800000 */
[----:B---3--:R-:W-:Y:S01]  /*09a0*/  ULEA UR4, UR5, UR4, 0x18 ;  /* 0x0000000405047291 */ /* 0x008fe2000f8ec0ff */
[----:B------:R-:W3:Y:S11]  /*09b0*/  FENCE.VIEW.ASYNC.S ;  /* 0x00000000000073c6 */ /* 0x000ef60000000000 */
[----:B---3--:R3:W4:Y:S01]  /*09c0*/  SYNCS.EXCH.64 URZ, [UR4+0x110], UR8 ;  /* 0x0001100804ff75b2 */ /* 0x0087220008000100 */
[----:B------:R3:W1:Y:S01]  /*09d0*/  SYNCS.EXCH.64 URZ, [UR4+0x128], UR6 ;  /* 0x0001280604ff75b2 */ /* 0x0006620008000100 */
[----:B------:R3:W1:Y:S01]  /*09e0*/  SYNCS.EXCH.64 URZ, [UR4+0x118], UR8 ;  /* 0x0001180804ff75b2 */ /* 0x0006620008000100 */
[----:B------:R3:W1:Y:S01]  /*09f0*/  SYNCS.EXCH.64 URZ, [UR4+0x130], UR6 ;  /* 0x0001300604ff75b2 */ /* 0x0006620008000100 */
[----:B------:R3:W1:Y:S01]  /*0a00*/  SYNCS.EXCH.64 URZ, [UR4+0x120], UR8 ;  /* 0x0001200804ff75b2 */ /* 0x0006620008000100 */
[----:B------:R3:W1:Y:S01]  /*0a10*/  SYNCS.EXCH.64 URZ, [UR4+0x138], UR6 ;  /* 0x0001380604ff75b2 */ /* 0x0006620008000100 */
[----:B------:R-:W-:Y:S01]  /*0a20*/  NOP ;  /* 0x0000000000007918 */ /* 0x000fe20000000000 */
.L_x_11:
[----:B------:R-:W2:Y:S01]  /*0a30*/  SHFL.IDX PT, R0, R46, RZ, 0x1f ;  /* 0x00001fff2e007589 */ /* 0x000ea200000e0000 */
[----:B------:R-:W-:Y:S01]  /*0a40*/  NOP ;  /* 0x0000000000007918 */ /* 0x000fe20000000000 */
[----:B--2---:R-:W-:-:S13]  /*0a50*/  ISETP.NE.AND P0, PT, R0, 0x3, PT ;  /* 0x000000030000780c */ /* 0x004fda0003f05270 */
[----:B------:R-:W-:Y:S05]  /*0a60*/  @P0 BRA `(.L_x_12) ;  /* 0x0000000000300947 */ /* 0x000fea0003800000 */
[----:B------:R-:W2:Y:S01]  /*0a70*/  S2UR UR5, SR_CgaCtaId ;  /* 0x00000000000579c3 */ /* 0x000ea20000008800 */
[----:B---3--:R-:W-:Y:S01]  /*0a80*/  UMOV UR4, 0x400 ;  /* 0x0000040000047882 */ /* 0x008fe20000000000 */
[----:B------:R-:W-:Y:S01]  /*0a90*/  UMOV UR6, 0x20 ;  /* 0x0000002000067882 */ /* 0x000fe20000000000 */
[----:B------:R-:W-:Y:S01]  /*0aa0*/  ELECT P0, URZ, PT ;  /* 0x0000000000ff782f */ /* 0x000fe20003800000 */
[----:B------:R-:W-:-:S04]  /*0ab0*/  UIADD3 UR6, UPT, UPT, -UR6, 0x100000, URZ ;  /* 0x0010000006067890 */ /* 0x000fc8000fffe1ff */
[----:B------:R-:W-:Y:S02]  /*0ac0*/  USHF.L.U32 UR7, UR6, 0xb, URZ ;  /* 0x0000000b06077899 */ /* 0x000fe400080006ff */
[----:B------:R-:W-:Y:S02]  /*0ad0*/  USHF.L.U32 UR6, UR6, 0x1, URZ ;  /* 0x0000000106067899 */ /* 0x000fe400080006ff */
[----:B--2---:R-:W-:Y:S01]  /*0ae0*/  ULEA UR4, UR5, UR4, 0x18 ;  /* 0x0000000405047291 */ /* 0x004fe2000f8ec0ff */
[----:B------:R-:W2:Y:S11]  /*0af0*/  FENCE.VIEW.ASYNC.S ;  /* 0x00000000000073c6 */ /* 0x000eb60000000000 */
[----:B--2---:R2:W3:Y:S01]  /*0b00*/  SYNCS.EXCH.64 URZ, [UR4+0x140], UR6 ;  /* 0x0001400604ff75b2 */ /* 0x0044e20008000100 */
[----:B------:R2:W1:Y:S01]  /*0b10*/  SYNCS.EXCH.64 URZ, [UR4+0x148], UR6 ;  /* 0x0001480604ff75b2 */ /* 0x0004620008000100 */
[----:B------:R-:W-:Y:S01]  /*0b20*/  NOP ;  /* 0x0000000000007918 */ /* 0x000fe20000000000 */
.L_x_12:
[----:B------:R-:W4:Y:S01]  /*0b30*/  SHFL.IDX PT, R0, R46, RZ, 0x1f ;  /* 0x00001fff2e007589 */ /* 0x000f2200000e0000 */
[----:B------:R-:W-:Y:S01]  /*0b40*/  NOP ;  /* 0x0000000000007918 */ /* 0x000fe20000000000 */
[----:B----4-:R-:W-:-:S13]  /*0b50*/  ISETP.NE.AND P0, PT, R0, 0x4, PT ;  /* 0x000000040000780c */ /* 0x010fda0003f05270 */
[----:B------:R-:W-:Y:S05]  /*0b60*/  @P0 BRA `(.L_x_13) ;  /* 0x0000000000440947 */ /* 0x000fea0003800000 */
[----:B------:R-:W4:Y:S01]  /*0b70*/  S2UR UR5, SR_CgaCtaId ;  /* 0x00000000000579c3 */ /* 0x000f220000008800 */
[----:B--23--:R-:W-:Y:S01]  /*0b80*/  UMOV UR4, 0x1e0 ;  /* 0x000001e000047882 */ /* 0x00cfe20000000000 */
[----:B------:R-:W-:Y:S01]  /*0b90*/  UMOV UR6, 0x400 ;  /* 0x0000040000067882 */ /* 0x000fe20000000000 */
[----:B------:R-:W-:Y:S01]  /*0ba0*/  USEL UR4, UR4, 0x1a0, UP3 ;  /* 0x000001a004047887 */ /* 0x000fe20009800000 */
[----:B------:R-:W-:Y:S01]  /*0bb0*/  UMOV UR8, 0x1 ;  /* 0x0000000100087882 */ /* 0x000fe20000000000 */
[----:B------:R-:W-:Y:S01]  /*0bc0*/  ELECT P0, URZ, PT ;  /* 0x0000000000ff782f */ /* 0x000fe20003800000 */
[----:B------:R-:W-:-:S04]  /*0bd0*/  UIADD3 UR8, UPT, UPT, -UR8, 0x100000, URZ ;  /* 0x0010000008087890 */ /* 0x000fc8000fffe1ff */
[----:B------:R-:W-:Y:S02]  /*0be0*/  USHF.L.U32 UR9, UR8, 0xb, URZ ;  /* 0x0000000b08097899 */ /* 0x000fe400080006ff */
[----:B------:R-:W-:Y:S02]  /*0bf0*/  USHF.L.U32 UR8, UR8, 0x1, URZ ;  /* 0x0000000108087899 */ /* 0x000fe400080006ff */
[----:B----4-:R-:W-:Y:S02]  /*0c00*/  ULEA UR6, UR5, UR6, 0x18 ;  /* 0x0000000605067291 */ /* 0x010fe4000f8ec0ff */
[----:B------:R-:W-:-:S04]  /*0c10*/  UIADD3 UR4, UPT, UPT, -UR4, 0x100000, URZ ;  /* 0x0010000004047890 */ /* 0x000fc8000fffe1ff */
[----:B------:R-:W-:Y:S02]  /*0c20*/  USHF.L.U32 UR5, UR4, 0xb, URZ ;  /* 0x0000000b04057899 */ /* 0x000fe400080006ff */
[----:B------:R-:W-:Y:S01]  /*0c30*/  USHF.L.U32 UR4, UR4, 0x1, URZ ;  /* 0x0000000104047899 */ /* 0x000fe200080006ff */
[----:B------:R-:W2:Y:S03]  /*0c40*/  FENCE.VIEW.ASYNC.S ;  /* 0x00000000000073c6 */ /* 0x000ea60000000000 */
[----:B--2---:R4:W2:Y:S08]  /*0c50*/  SYNCS.EXCH.64 URZ, [UR6+0x150], UR8 ;  /* 0x0001500806ff75b2 */ /* 0x0048b00008000100 */
[----:B------:R4:W3:Y:S02]  /*0c60*/  SYNCS.EXCH.64 URZ, [UR6+0x158], UR4 ;  /* 0x0001580406ff75b2 */ /* 0x0008e40008000100 */
[----:B----4-:R-:W-:Y:S01]  /*0c70*/  NOP ;  /* 0x0000000000007918 */ /* 0x010fe20000000000 */
.L_x_13:
[----:B------:R-:W4:Y:S01]  /*0c80*/  SHFL.IDX PT, R0, R46, RZ, 0x1f ;  /* 0x00001fff2e007589 */ /* 0x000f2200000e0000 */
[----:B------:R-:W-:Y:S01]  /*0c90*/  ISETP.NE.OR P1, PT, RZ, UR18, !P1 ;  /* 0x00000012ff007c0c */ /* 0x000fe2000cf25670 */
[----:B------:R-:W-:Y:S01]  /*0ca0*/  NOP ;  /* 0x0000000000007918 */ /* 0x000fe20000000000 */
[----:B----4-:R-:W-:-:S13]  /*0cb0*/  ISETP.NE.AND P0, PT, R0, 0x5, PT ;  /* 0x000000050000780c */ /* 0x010fda0003f05270 */
[----:B------:R-:W-:Y:S05]  /*0cc0*/  @P0 BRA `(.L_x_14) ;  /* 0x0000000000480947 */ /* 0x000fea0003800000 */
[----:B------:R-:W4:Y:S01]  /*0cd0*/  S2UR UR5, SR_CgaCtaId ;  /* 0x00000000000579c3 */ /* 0x000f220000008800 */
[----:B--23--:R-:W-:Y:S01]  /*0ce0*/  UMOV UR4, 0x400 ;  /* 0x0000040000047882 */ /* 0x00cfe20000000000 */
        /* <DEDUP_REMOVED lines=9> */
[----:B----4-:R-:W-:Y:S01]  /*0d80*/  ULEA UR4, UR5, UR4, 0x18 ;  /* 0x0000000405047291 */ /* 0x010fe2000f8ec0ff */
[----:B------:R-:W2:Y:S11]  /*0d90*/  FENCE.VIEW.ASYNC.S ;  /* 0x00000000000073c6 */ /* 0x000eb60000000000 */
[----:B--2---:R4:W2:Y:S01]  /*0da0*/  SYNCS.EXCH.64 URZ, [UR4+0x160], UR6 ;  /* 0x0001600604ff75b2 */ /* 0x0048a20008000100 */
[----:B------:R4:W3:Y:S01]  /*0db0*/  SYNCS.EXCH.64 URZ, [UR4+0x170], UR8 ;  /* 0x0001700804ff75b2 */ /* 0x0008e20008000100 */
[----:B------:R4:W1:Y:S01]  /*0dc0*/  SYNCS.EXCH.64 URZ, [UR4+0x168], UR6 ;  /* 0x0001680604ff75b2 */ /* 0x0008620008000100 */
[----:B------:R4:W1:Y:S02]  /*0dd0*/  SYNCS.EXCH.64 URZ, [UR4+0x178], UR8 ;  /* 0x0001780804ff75b2 */ /* 0x0008640008000100 */
[----:B----4-:R-:W-:Y:S01]  /*0de0*/  NOP ;  /* 0x0000000000007918 */ /* 0x010fe20000000000 */
.L_x_14:
[----:B--23--:R-:W2:Y:S01]  /*0df0*/  S2UR UR7, SR_CgaCtaId ;  /* 0x00000000000779c3 */ /* 0x00cea20000008800 */
[----:B------:R-:W-:Y:S01]  /*0e00*/  VOTEU.ALL UP0, P1 ;  /* 0x0000000000ff7886 */ /* 0x000fe20000800000 */
[----:B------:R-:W-:Y:S01]  /*0e10*/  UMOV UR4, 0x20 ;  /* 0x0000002000047882 */ /* 0x000fe20000000000 */
[----:B------:R-:W-:Y:S01]  /*0e20*/  NOP ;  /* 0x0000000000007918 */ /* 0x000fe20000000000 */
[----:B------:R-:W-:Y:S01]  /*0e30*/  LOP3.LUT R3, R55, 0x1f, RZ, 0xc0, !PT ;  /* 0x0000001f37037812 */ /* 0x000fe200078ec0ff */
[----:B------:R-:W-:Y:S01]  /*0e40*/  UISETP.NE.AND UP4, UPT, UR18, URZ, UPT ;  /* 0x000000ff1200728c */ /* 0x000fe2000bf85270 */
[----:B------:R-:W-:Y:S01]  /*0e50*/  @!UP0 UMOV UR6, 0x400 ;  /* 0x0000040000068882 */ /* 0x000fe20000000000 */
[----:B------:R-:W-:-:S04]  /*0e60*/  @!UP0 UIADD3 UR4, UPT, UPT, -UR4, 0x100000, URZ ;  /* 0x0010000004048890 */ /* 0x000fc8000fffe1ff */
[----:B------:R-:W-:Y:S02]  /*0e70*/  @!UP0 USHF.L.U32 UR5, UR4, 0xb, URZ ;  /* 0x0000000b04058899 */ /* 0x000fe400080006ff */
[----:B------:R-:W-:Y:S02]  /*0e80*/  @!UP0 USHF.L.U32 UR4, UR4, 0x1, URZ ;  /* 0x0000000104048899 */ /* 0x000fe400080006ff */
[----:B--2---:R-:W-:Y:S01]  /*0e90*/  @!UP0 ULEA UR6, UR7, UR6, 0x18 ;  /* 0x0000000607068291 */ /* 0x004fe2000f8ec0ff */
[----:B------:R-:W2:Y:S01]  /*0ea0*/  LDCU UR7, c[0x0][0x36c] ;  /* 0x00006d80ff0777ac */ /* 0x000ea20008000800 */
[----:B------:R-:W-:Y:S01]  /*0eb0*/  VOTEU.ALL UP0, P1 ;  /* 0x0000000000ff7886 */ /* 0x000fe20000800000 */
[----:B------:R-:W3:Y:S09]  /*0ec0*/  FENCE.VIEW.ASYNC.S ;  /* 0x00000000000073c6 */ /* 0x000ef20000000000 */
[----:B---3--:R3:W4:Y:S01]  /*0ed0*/  @!UP0 SYNCS.EXCH.64 URZ, [UR6+0x180], UR4 ;  /* 0x0001800406ff85b2 */ /* 0x0087220008000100 */
[----:B--2---:R-:W-:-:S09]  /*0ee0*/  UISETP.EQ.U32.AND UP6, UPT, UR7, 0x1, UPT ;  /* 0x000000010700788c */ /* 0x004fd2000bfc2070 */
[----:B---3--:R-:W-:Y:S05]  /*0ef0*/  BRA.U !UP6, `(.L_x_15) ;  /* 0x000000010e087547 */ /* 0x008fea000b800000 */
[----:B-1--4-:R-:W-:Y:S01]  /*0f00*/  UCGABAR_ARV ;  /* 0x00000000000079c7 */ /* 0x012fe20008000000 */
[----:B------:R-:W-:Y:S05]  /*0f10*/  BRA `(.L_x_16) ;  /* 0x0000000000047947 */ /* 0x000fea0003800000 */
.L_x_15:
[----:B-1--4-:R-:W-:Y:S01]  /*0f20*/  NOP ;  /* 0x0000000000007918 */ /* 0x012fe20000000000 */
.L_x_16:
[----:B------:R-:W1:Y:S01]  /*0f30*/  S2UR UR21, SR_CTAID.X ;  /* 0x00000000001579c3 */ /* 0x000e620000002500 */
[----:B------:R-:W-:-:S05]  /*0f40*/  CS2R.32 R50, SR_CgaSize ;  /* 0x0000000000327805 */ /* 0x000fca0000008a00 */
[----:B------:R-:W-:-:S05]  /*0f50*/  IMAD R50, R50, -0xa0, RZ ;  /* 0xffffff6032327824 */ /* 0x000fca00078e02ff */
[----:B------:R-:W-:-:S14]  /*0f60*/  R2UR UR5, R50 ;  /* 0x00000000320572ca */ /* 0x000fdc00000e0000 */
[----:B------:R-:W2:Y:S01]  /*0f70*/  LDCU UR5, c[0x0][UR5+0x2b0] ;  /* 0x00005600050577ac */ /* 0x000ea20008000800 */
[----:B------:R-:W-:-:S05]  /*0f80*/  CS2R.32 R50, SR_CgaSize ;  /* 0x0000000000327805 */ /* 0x000fca0000008a00 */
[----:B------:R-:W-:-:S05]  /*0f90*/  IMAD R50, R50, -0xa0, RZ ;  /* 0xffffff6032327824 */ /* 0x000fca00078e02ff */
[----:B------:R-:W-:-:S14]  /*0fa0*/  R2UR UR4, R50 ;  /* 0x00000000320472ca */ /* 0x000fdc00000e0000 */
[----:B------:R-:W3:Y:S01]  /*0fb0*/  LDCU UR4, c[0x0][UR4+0x2b4] ;  /* 0x00005680040477ac */ /* 0x000ee20008000800 */
[----:B------:R-:W4:Y:S01]  /*0fc0*/  S2UR UR20, SR_CTAID.Y ;  /* 0x00000000001479c3 */ /* 0x000f220000002600 */
[----:B------:R-:W-:-:S05]  /*0fd0*/  CS2R.32 R50, SR_CgaSize ;  /* 0x0000000000327805 */ /* 0x000fca0000008a00 */
[----:B------:R-:W-:-:S05]  /*0fe0*/  IMAD R50, R50, -0xa0, RZ ;  /* 0xffffff6032327824 */ /* 0x000fca00078e02ff */
[----:B------:R-:W-:-:S14]  /*0ff0*/  R2UR UR7, R50 ;  /* 0x00000000320772ca */ /* 0x000fdc00000e0000 */
[----:B------:R-:W3:Y:S01]  /*1000*/  LDCU UR7, c[0x0][UR7+0x2a0] ;  /* 0x00005400070777ac */ /* 0x000ee20008000800 */
[----:B------:R-:W-:-:S05]  /*1010*/  CS2R.32 R50, SR_CgaSize ;  /* 0x0000000000327805 */ /* 0x000fca0000008a00 */
[----:B------:R-:W-:-:S05]  /*1020*/  IMAD R50, R50, -0xa0, RZ ;  /* 0xffffff6032327824 */ /* 0x000fca00078e02ff */
[----:B------:R-:W-:-:S14]  /*1030*/  R2UR UR8, R50 ;  /* 0x00000000320872ca */ /* 0x000fdc00000e0000 */
[----:B------:R-:W3:Y:S01]  /*1040*/  LDCU UR8, c[0x0][UR8+0x2a4] ;  /* 0x00005480080877ac */ /* 0x000ee20008000800 */
[----:B------:R-:W3:Y:S01]  /*1050*/  LDCU UR19, c[0x0][0xb24] ;  /* 0x00016480ff1377ac */ /* 0x000ee20008000800 */
[----:B------:R-:W3:Y:S01]  /*1060*/  LDCU UR39, c[0x0][0xb24] ;  /* 0x00016480ff2777ac */ /* 0x000ee20008000800 */
[----:B-1----:R-:W-:Y:S01]  /*1070*/  I2FP.F32.U32 R2, UR21 ;  /* 0x0000001500027c45 */ /* 0x002fe20008201000 */
[----:B------:R-:W1:Y:S04]  /*1080*/  LDCU UR24, c[0x0][0xb30] ;  /* 0x00016600ff1877ac */ /* 0x000e680008000800 */
[----:B--2---:R-:W-:Y:S01]  /*1090*/  FMUL R2, R2, UR5 ;  /* 0x0000000502027c20 */ /* 0x004fe20008400000 */
[----:B----4-:R-:W-:-:S05]  /*10a0*/  I2FP.F32.U32 R0, UR20 ;  /* 0x0000001400007c45 */ /* 0x010fca0008201000 */
[----:B------:R-:W2:Y:S01]  /*10b0*/  F2I.U32.TRUNC.NTZ R2, R2 ;  /* 0x0000000200027305 */ /* 0x000ea2000020f000 */
[----:B---3--:R-:W-:-:S07]  /*10c0*/  FMUL R0, R0, UR4 ;  /* 0x0000000400007c20 */ /* 0x008fce0008400000 */
[----:B------:R-:W3:Y:S01]  /*10d0*/  F2I.U32.TRUNC.NTZ R0, R0 ;  /* 0x0000000000007305 */ /* 0x000ee2000020f000 */
[----:B--2---:R-:W-:Y:S02]  /*10e0*/  R2UR UR4, R2 ;  /* 0x00000000020472ca */ /* 0x004fe400000e0000 */
[----:B------:R-:W-:Y:S02]  /*10f0*/  PRMT R2, RZ, 0x7610, R2 ;  /* 0x00007610ff027816 */ /* 0x000fe40000000002 */
[----:B---3--:R-:W-:Y:S02]  /*1100*/  R2UR UR6, R0 ;  /* 0x00000000000672ca */ /* 0x008fe400000e0000 */
[----:B------:R-:W-:-:S07]  /*1110*/  PRMT R0, RZ, 0x7610, R0 ;  /* 0x00007610ff007816 */ /* 0x000fce0000000000 */
[----:B------:R-:W-:-:S04]  /*1120*/  UIADD3 UR5, UPT, UPT, -UR4, URZ, URZ ;  /* 0x000000ff04057290 */ /* 0x000fc8000fffe1ff */
[----:B------:R-:W-:Y:S02]  /*1130*/  UIMAD UR5, UR7, UR5, UR21 ;  /* 0x00000005070572a4 */ /* 0x000fe4000f8e0215 */
[----:B------:R-:W-:-:S04]  /*1140*/  UIADD3 UR4, UPT, UPT, -UR6, URZ, URZ ;  /* 0x000000ff06047290 */ /* 0x000fc8000fffe1ff */
[----:B------:R-:W-:Y:S01]  /*1150*/  IMAD.U32 R50, RZ, RZ, UR5 ;  /* 0x00000005ff327e24 */ /* 0x000fe2000f8e00ff */
[----:B------:R-:W-:-:S06]  /*1160*/  UIMAD UR4, UR8, UR4, UR20 ;  /* 0x00000004080472a4 */ /* 0x000fcc000f8e0214 */
[----:B------:R-:W-:Y:S01]  /*1170*/  IMAD.U32 R49, RZ, RZ, UR4 ;  /* 0x00000004ff317e24 */ /* 0x000fe2000f8e00ff */
[----:B-1----:R-:W-:Y:S06]  /*1180*/  BRA.U UP4, `(.L_x_17) ;  /* 0x0000000104307547 */ /* 0x002fec000b800000 */
[----:B------:R-:W-:Y:S01]  /*1190*/  R2UR UR5, R49 ;  /* 0x00000000310572ca */ /* 0x000fe200000e0000 */
[----:B------:R-:W-:Y:S01]  /*11a0*/  UMOV UR7, 0x3 ;  /* 0x0000000300077882 */ /* 0x000fe20000000000 */
[----:B------:R-:W-:-:S11]  /*11b0*/  R2UR UR4, R50 ;  /* 0x00000000320472ca */ /* 0x000fd600000e0000 */
[----:B------:R-:W-:-:S04]  /*11c0*/  UISETP.NE.AND UP0, UPT, UR5, URZ, UPT ;  /* 0x000000ff0500728c */ /* 0x000fc8000bf05270 */
[----:B------:R-:W-:Y:S02]  /*11d0*/  UISETP.LT.U32.OR UP0, UPT, UR4, 0x2, !UP0 ;  /* 0x000000020400788c */ /* 0x000fe4000c701470 */
[----:B------:R-:W-:Y:S02]  /*11e0*/  ULOP3.LUT UR4, UR4, 0xfffffffe, URZ, 0xc0, !UPT ;  /* 0xfffffffe04047892 */ /* 0x000fe4000f8ec0ff */
[----:B------:R-:W-:Y:S02]  /*11f0*/  USEL UR6, URZ, 0x1, !UP0 ;  /* 0x00000001ff067887 */ /* 0x000fe4000c000000 */
[----:B------:R-:W-:Y:S02]  /*1200*/  USEL UR5, URZ, 0x2, !UP0 ;  /* 0x00000002ff057887 */ /* 0x000fe4000c000000 */
[----:B------:R-:W-:Y:S02]  /*1210*/  USHF.L.U32 UR4, UR7, UR4, URZ ;  /* 0x0000000407047299 */ /* 0x000fe400080006ff */
[----:B------:R-:W-:-:S04]  /*1220*/  UIADD3 UR5, UPT, UPT, UR6, UR5, URZ ;  /* 0x0000000506057290 */ /* 0x000fc8000fffe0ff */
[----:B------:R-:W-:Y:S02]  /*1230*/  IMAD.U32 R0, RZ, RZ, UR4 ;  /* 0x00000004ff007e24 */ /* 0x000fe4000f8e00ff */
[----:B------:R-:W-:-:S07]  /*1240*/  IMAD.U32 R2, RZ, RZ, UR5 ;  /* 0x00000005ff027e24 */ /* 0x000fce000f8e00ff */
.L_x_17:
[----:B------:R-:W1:Y:S01]  /*1250*/  S2UR UR46, SR_CTAID.Z ;  /* 0x00000000002e79c3 */ /* 0x000e620000002700 */
[----:B------:R-:W-:Y:S01]  /*1260*/  UISETP.GE.AND UP0, UPT, UR19, 0x1, UPT ;  /* 0x000000011300788c */ /* 0x000fe2000bf06270 */
[----:B------:R-:W-:-:S08]  /*1270*/  UMOV UR44, UR21 ;  /* 0x00000015002c7c82 */ /* 0x000fd00008000000 */
[----:B------:R-:W-:Y:S05]  /*1280*/  BRA.U !UP0, `(.L_x_18) ;  /* 0x0000000108d47547 */ /* 0x000fea000b800000 */
[----:B------:R-:W2:Y:S01]  /*1290*/  LDCU.128 UR12, c[0x0][0xb10] ;  /* 0x00016200ff0c77ac */ /* 0x000ea20008000c00 */
[----:B------:R-:W3:Y:S01]  /*12a0*/  LDCU UR22, c[0x0][0xb0c] ;  /* 0x00016180ff1677ac */ /* 0x000ee20008000800 */
[----:B------:R-:W4:Y:S01]  /*12b0*/  LDCU UR6, c[0x0][0x370] ;  /* 0x00006e00ff0677ac */ /* 0x000f220008000800 */
[----:B------:R-:W1:Y:S01]  /*12c0*/  LDCU UR7, c[0x0][0x374] ;  /* 0x00006e80ff0777ac */ /* 0x000e620008000800 */
[----:B------:R-:W1:Y:S01]  /*12d0*/  LDCU UR23, c[0x0][0xb20] ;  /* 0x00016400ff1777ac */ /* 0x000e620008000800 */
[----:B--2---:R-:W-:Y:S02]  /*12e0*/  UIMAD.WIDE.U32 UR4, UR21, UR12, URZ ;  /* 0x0000000c150472a5 */ /* 0x004fe4000f8e00ff */
[----:B---3--:R-:W-:Y:S01]  /*12f0*/  UISETP.NE.AND UP0, UPT, UR22, 0x1, UPT ;  /* 0x000000011600788c */ /* 0x008fe2000bf05270 */
[----:B------:R-:W2:Y:S01]  /*1300*/  LDCU.64 UR8, c[0x0][0xb28] ;  /* 0x00016500ff0877ac */ /* 0x000ea20008000a00 */
[----:B----4-:R-:W-:-:S03]  /*1310*/  UIMAD.WIDE.U32 UR10, UR6, UR12, URZ ;  /* 0x0000000c060a72a5 */ /* 0x010fc6000f8e00ff */
[----:B------:R-:W-:Y:S01]  /*1320*/  UMOV UR4, UR5 ;  /* 0x0000000500047c82 */ /* 0x000fe20008000000 */
[----:B------:R-:W-:Y:S02]  /*1330*/  UISETP.NE.AND UP2, UPT, UR19, 0x1, UPT ;  /* 0x000000011300788c */ /* 0x000fe4000bf45270 */
[----:B------:R-:W-:Y:S01]  /*1340*/  USHF.R.U32.HI UR4, URZ, UR13, UR4 ;  /* 0x0000000dff047299 */ /* 0x000fe20008011604 */
[----:B------:R-:W-:Y:S01]  /*1350*/  UMOV UR10, UR11 ;  /* 0x0000000b000a7c82 */ /* 0x000fe20008000000 */
[----:B------:R-:W-:Y:S02]  /*1360*/  UIMAD.WIDE.U32 UR16, UR20, UR15, URZ ;  /* 0x0000000f141072a5 */ /* 0x000fe4000f8e00ff */
[----:B------:R-:W-:Y:S02]  /*1370*/  USEL UR5, UR21, UR4, !UP0 ;  /* 0x0000000415057287 */ /* 0x000fe4000c000000 */
[----:B------:R-:W-:Y:S02]  /*1380*/  @UP0 USHF.R.U32.HI UR6, URZ, UR13, UR10 ;  /* 0x0000000dff060299 */ /* 0x000fe4000801160a */
[----:B------:R-:W-:-:S02]  /*1390*/  UISETP.NE.AND UP0, UPT, UR14, 0x1, UPT ;  /* 0x000000010e00788c */ /* 0x000fc4000bf05270 */
[----:B-1----:R-:W-:Y:S02]  /*13a0*/  UIMAD.WIDE.U32 UR10, UR7, UR15, URZ ;  /* 0x0000000f070a72a5 */ /* 0x002fe4000f8e00ff */
[----:B--2---:R-:W-:Y:S01]  /*13b0*/  UIMAD.WIDE.U32 UR12, UR6, UR8, URZ ;  /* 0x00000008060c72a5 */ /* 0x004fe2000f8e00ff */
[----:B------:R-:W-:Y:S01]  /*13c0*/  UMOV UR4, UR17 ;  /* 0x0000001100047c82 */ /* 0x000fe20008000000 */
[----:B------:R-:W-:-:S03]  /*13d0*/  UIADD3 UR44, UPT, UPT, -UR5, URZ, URZ ;  /* 0x000000ff052c7290 */ /* 0x000fc6000fffe1ff */
[----:B------:R-:W-:Y:S01]  /*13e0*/  UMOV UR10, UR11 ;  /* 0x0000000b000a7c82 */ /* 0x000fe20008000000 */
[----:B------:R-:W-:Y:S02]  /*13f0*/  USHF.R.U32.HI UR4, URZ, UR23, UR4 ;  /* 0x00000017ff047299 */ /* 0x000fe40008011604 */
[----:B------:R-:W-:Y:S01]  /*1400*/  @UP0 USHF.R.U32.HI UR7, URZ, UR23, UR10 ;  /* 0x00000017ff070299 */ /* 0x000fe2000801160a */
[----:B------:R-:W-:Y:S01]  /*1410*/  UMOV UR12, UR13 ;  /* 0x0000000d000c7c82 */ /* 0x000fe20008000000 */
[----:B------:R-:W-:Y:S02]  /*1420*/  USEL UR4, UR20, UR4, !UP0 ;  /* 0x0000000414047287 */ /* 0x000fe4000c000000 */
[----:B------:R-:W-:Y:S02]  /*1430*/  UIMAD.WIDE.U32 UR10, UR7, UR8, URZ ;  /* 0x00000008070a72a5 */ /* 0x000fe4000f8e00ff */
[----:B------:R-:W-:Y:S02]  /*1440*/  @UP2 USHF.R.U32.HI UR6, URZ, UR9, UR12 ;  /* 0x00000009ff062299 */ /* 0x000fe4000801160c */
[----:B------:R-:W-:-:S02]  /*1450*/  UIMAD.WIDE.U32 UR12, UR4, UR8, URZ ;  /* 0x00000008040c72a5 */ /* 0x000fc4000f8e00ff */
[----:B------:R-:W-:Y:S01]  /*1460*/  UIMAD UR44, UR22, UR44, UR21 ;  /* 0x0000002c162c72a4 */ /* 0x000fe2000f8e0215 */
[----:B------:R-:W-:Y:S02]  /*1470*/  UMOV UR10, UR11 ;  /* 0x0000000b000a7c82 */ /* 0x000fe40008000000 */
[----:B------:R-:W-:Y:S02]  /*1480*/  @UP2 USHF.R.U32.HI UR7, URZ, UR9, UR10 ;  /* 0x00000009ff072299 */ /* 0x000fe4000801160a */
[----:B------:R-:W-:Y:S02]  /*1490*/  UIMAD UR10, UR6, UR19, URZ ;  /* 0x00000013060a72a4 */ /* 0x000fe4000f8e02ff */
[----:B------:R-:W-:-:S04]  /*14a0*/  UIMAD UR7, UR7, UR19, URZ ;  /* 0x00000013070772a4 */ /* 0x000fc8000f8e02ff */
[----:B------:R-:W-:-:S03]  /*14b0*/  UISETP.GE.AND UP0, UPT, UR4, UR7, UPT ;  /* 0x000000070400728c */ /* 0x000fc6000bf06270 */
[----:B------:R-:W-:Y:S01]  /*14c0*/  UMOV UR7, UR13 ;  /* 0x0000000d00077c82 */ /* 0x000fe20008000000 */
[----:B------:R-:W-:Y:S02]  /*14d0*/  UISETP.GE.OR UP0, UPT, UR5, UR10, UP0 ;  /* 0x0000000a0500728c */ /* 0x000fe40008706670 */
[----:B------:R-:W-:Y:S02]  /*14e0*/  UIMAD.WIDE.U32 UR10, UR5, UR8, URZ ;  /* 0x00000008050a72a5 */ /* 0x000fe4000f8e00ff */
[----:B------:R-:W-:Y:S02]  /*14f0*/  USHF.R.U32.HI UR7, URZ, UR9, UR7 ;  /* 0x00000009ff077299 */ /* 0x000fe40008011607 */
[----:B------:R-:W-:Y:S02]  /*1500*/  UIADD3 UR10, UPT, UPT, -UR4, URZ, URZ ;  /* 0x000000ff040a7290 */ /* 0x000fe4000fffe1ff */
[----:B------:R-:W-:Y:S02]  /*1510*/  USEL UR7, UR4, UR7, !UP2 ;  /* 0x0000000704077287 */ /* 0x000fe4000d000000 */
[----:B------:R-:W-:Y:S01]  /*1520*/  UIMAD UR10, UR14, UR10, UR20 ;  /* 0x0000000a0e0a72a4 */ /* 0x000fe2000f8e0214 */
[----:B------:R-:W-:-:S02]  /*1530*/  @!UP0 UMOV UR8, UR11 ;  /* 0x0000000b00088c82 */ /* 0x000fc40008000000 */
[----:B------:R-:W-:Y:S02]  /*1540*/  @!UP0 USHF.R.U32.HI UR8, URZ, UR9, UR8 ;  /* 0x00000009ff088299 */ /* 0x000fe40008011608 */
[----:B------:R-:W-:Y:S02]  /*1550*/  UIADD3 UR9, UPT, UPT, -UR7, URZ, URZ ;  /* 0x000000ff07097290 */ /* 0x000fe4000fffe1ff */
[----:B------:R-:W-:Y:S02]  /*1560*/  @!UP0 USEL UR8, UR5, UR8, !UP2 ;  /* 0x0000000805088287 */ /* 0x000fe4000d000000 */
[----:B------:R-:W-:Y:S02]  /*1570*/  UIMAD UR9, UR19, UR9, UR4 ;  /* 0x00000009130972a4 */ /* 0x000fe4000f8e0204 */
[----:B------:R-:W-:Y:S02]  /*1580*/  @!UP0 UIADD3 UR7, UPT, UPT, UR7, -UR8, URZ ;  /* 0x8000000807078290 */ /* 0x000fe4000fffe0ff */
[----:B------:R-:W-:-:S02]  /*1590*/  @!UP0 UIMAD UR6, UR9, UR6, UR8 ;  /* 0x00000006090682a4 */ /* 0x000fc4000f8e0208 */
[----:B------:R-:W-:-:S04]  /*15a0*/  @!UP0 UIMAD UR4, UR7, UR19, UR5 ;  /* 0x00000013070482a4 */ /* 0x000fc8000f8e0205 */
[----:B------:R-:W-:Y:S01]  /*15b0*/  UIMAD UR20, UR4, UR14, UR10 ;  /* 0x0000000e041472a4 */ /* 0x000fe2000f8e020a */
[----:B------:R-:W-:Y:S02]  /*15c0*/  @!UP0 UMOV UR5, UR6 ;  /* 0x0000000600058c82 */ /* 0x000fe40008000000 */
[----:B------:R-:W-:-:S12]  /*15d0*/  UIMAD UR44, UR5, UR22, UR44 ;  /* 0x00000016052c72a4 */ /* 0x000fd8000f8e022c */
.L_x_18:
[----:B------:R-:W-:-:S09]  /*15e0*/  UISETP.NE.AND UP0, UPT, UR24, 0x1, UPT ;  /* 0x000000011800788c */ /* 0x000fd2000bf05270 */
[----:B------:R-:W-:Y:S05]  /*15f0*/  BRA.U UP0, `(.L_x_19) ;  /* 0x0000000100407547 */ /* 0x000fea000b800000 */
[----:B------:R-:W2:Y:S01]  /*1600*/  LDCU.128 UR8, c[0x0][0xb10] ;  /* 0x00016200ff0877ac */ /* 0x000ea20008000c00 */
[----:B------:R-:W3:Y:S01]  /*1610*/  LDCU UR12, c[0x0][0xb0c] ;  /* 0x00016180ff0c77ac */ /* 0x000ee20008000800 */
[----:B------:R-:W4:Y:S01]  /*1620*/  LDCU UR13, c[0x0][0xb20] ;  /* 0x00016400ff0d77ac */ /* 0x000f220008000800 */
[----:B--2---:R-:W-:Y:S02]  /*1630*/  UIMAD.WIDE.U32 UR4, UR44, UR8, URZ ;  /* 0x000000082c0472a5 */ /* 0x004fe4000f8e00ff */
[----:B------:R-:W-:Y:S02]  /*1640*/  UIMAD.WIDE.U32 UR6, UR20, UR11, URZ ;  /* 0x0000000b140672a5 */ /* 0x000fe4000f8e00ff */
[----:B---3--:R-:W-:Y:S02]  /*1650*/  UISETP.NE.AND UP0, UPT, UR12, 0x1, UPT ;  /* 0x000000010c00788c */ /* 0x008fe4000bf05270 */
[----:B------:R-:W-:-:S03]  /*1660*/  USHF.R.U32.HI UR5, URZ, UR9, UR5 ;  /* 0x00000009ff057299 */ /* 0x000fc60008011605 */
[----:B------:R-:W-:Y:S01]  /*1670*/  UMOV UR4, UR7 ;  /* 0x0000000700047c82 */ /* 0x000fe20008000000 */
[----:B------:R-:W-:Y:S02]  /*1680*/  USEL UR5, UR44, UR5, !UP0 ;  /* 0x000000052c057287 */ /* 0x000fe4000c000000 */
[----:B------:R-:W-:Y:S02]  /*1690*/  UISETP.NE.AND UP0, UPT, UR10, 0x1, UPT ;  /* 0x000000010a00788c */ /* 0x000fe4000bf05270 */
[----:B----4-:R-:W-:-:S04]  /*16a0*/  USHF.R.U32.HI UR4, URZ, UR13, UR4 ;  /* 0x0000000dff047299 */ /* 0x010fc80008011604 */
[----:B------:R-:W-:-:S04]  /*16b0*/  USEL UR4, UR20, UR4, !UP0 ;  /* 0x0000000414047287 */ /* 0x000fc8000c000000 */
[----:B------:R-:W-:Y:S02]  /*16c0*/  UIADD3 UR6, UPT, UPT, -UR4, UR5, URZ ;  /* 0x0000000504067290 */ /* 0x000fe4000fffe1ff */
[----:B------:R-:W-:Y:S02]  /*16d0*/  UIADD3 UR4, UPT, UPT, UR4, -UR5, URZ ;  /* 0x8000000504047290 */ /* 0x000fe4000fffe0ff */
[----:B------:R-:W-:Y:S02]  /*16e0*/  UIMAD UR20, UR6, UR10, UR20 ;  /* 0x0000000a061472a4 */ /* 0x000fe4000f8e0214 */
[----:B------:R-:W-:-:S12]  /*16f0*/  UIMAD UR44, UR4, UR12, UR44 ;  /* 0x0000000c042c72a4 */ /* 0x000fd8000f8e022c */
.L_x_19:
[----:B------:R-:W-:Y:S05]  /*1700*/  BRA.U !UP6, `(.L_x_20) ;  /* 0x000000010e0c7547 */ /* 0x000fea000b800000 */
[----:B------:R-:W-:Y:S01]  /*1710*/  UCGABAR_WAIT ;  /* 0x0000000000007dc7 */ /* 0x000fe20008000000 */
[----:B------:R-:W-:Y:S01]  /*1720*/  CCTL.IVALL ;  /* 0x00000000ff00798f */ /* 0x000fe20002000000 */
[----:B------:R-:W-:Y:S05]  /*1730*/  BRA `(.L_x_21) ;  /* 0x0000000000047947 */ /* 0x000fea0003800000 */
.L_x_20:
[----:B------:R-:W-:Y:S06]  /*1740*/  BAR.SYNC.DEFER_BLOCKING 0x0 ;  /* 0x0000000000007b1d */ /* 0x000fec0000010000 */
.L_x_21:
[----:B------:R-:W-:Y:S05]  /*1750*/  BRA.U UP5, `(.L_x_22) ;  /* 0x0000001d05ec7547 */ /* 0x000fea000b800000 */
[----:B------:R-:W2:Y:S01]  /*1760*/  LDCU UR5, c[0x0][0x388] ;  /* 0x00007100ff0577ac */ /* 0x000ea20008000800 */
[----:B------:R-:W-:Y:S01]  /*1770*/  PLOP3.LUT P1, PT, PT, PT, UP3, 0x80, 0x8 ;  /* 0x000000000008781c */ /* 0x000fe20003f2f038 */
[----:B------:R-:W-:Y:S01]  /*1780*/  IMAD.MOV.U32 R2, RZ, RZ, RZ ;  /* 0x000000ffff027224 */ /* 0x000fe200078e00ff */
[----:B------:R-:W-:Y:S01]  /*1790*/  ISETP.EQ.OR P2, PT, R3, RZ, P3 ;  /* 0x000000ff0300720c */ /* 0x000fe20001f42670 */
[----:B------:R-:W3:Y:S01]  /*17a0*/  LDCU UR6, c[0x0][0x38c] ;  /* 0x00007180ff0677ac */ /* 0x000ee20008000800 */
[----:B------:R-:W-:Y:S01]  /*17b0*/  PLOP3.LUT P1, PT, P1, PT, PT, 0x8, 0x80 ;  /* 0x000000000080781c */ /* 0x000fe20000f2e170 */
[----:B------:R-:W4:Y:S01]  /*17c0*/  LDCU UR48, c[0x0][0x390] ;  /* 0x00007200ff3077ac */ /* 0x000f220008000800 */
[----:B------:R-:W-:Y:S01]  /*17d0*/  UISETP.NE.AND UP1, UPT, UR18, URZ, UPT ;  /* 0x000000ff1200728c */ /* 0x000fe2000bf25270 */
[----:B------:R-:W1:Y:S01]  /*17e0*/  LDCU UR47, c[0x0][0x370] ;  /* 0x00006e00ff2f77ac */ /* 0x000e620008000800 */
[----:B--2---:R-:W-:Y:S01]  /*17f0*/  UIADD3 UR5, UPT, UPT, UR5, 0x3f, URZ ;  /* 0x0000003f05057890 */ /* 0x004fe2000fffe0ff */
[----:B------:R-:W2:Y:S03]  /*1800*/  LDCU.64 UR36, c[0x0][0x348] ;  /* 0x00006900ff2477ac */ /* 0x000ea60008000a00 */
[----:B------:R-:W-:-:S02]  /*1810*/  USHF.R.S32.HI UR4, URZ, 0x1f, UR5 ;  /* 0x0000001fff047899 */ /* 0x000fc40008011405 */
[----:B------:R-:W-:Y:S02]  /*1820*/  USHF.L.U32 UR51, UR21, 0x6, URZ ;  /* 0x0000000615337899 */ /* 0x000fe400080006ff */
[----:B------:R-:W-:Y:S02]  /*1830*/  ULEA.HI UR4, UR4, UR5, URZ, 0x6 ;  /* 0x0000000504047291 */ /* 0x000fe4000f8f30ff */
[----:B------:R-:W-:Y:S02]  /*1840*/  USHF.L.U32 UR5, UR21, 0x5, URZ ;  /* 0x0000000515057899 */ /* 0x000fe400080006ff */
[----:B------:R-:W-:Y:S02]  /*1850*/  USHF.R.S32.HI UR4, URZ, 0x6, UR4 ;  /* 0x00000006ff047899 */ /* 0x000fe40008011404 */
[----:B------:R-:W-:Y:S02]  /*1860*/  ULOP3.LUT UR50, UR5, 0x20, URZ, 0xc0, !UPT ;  /* 0x0000002005327892 */ /* 0x000fe4000f8ec0ff */
[----:B---3--:R-:W-:Y:S01]  /*1870*/  UIMAD UR4, UR4, UR6, URZ ;  /* 0x00000006040472a4 */ /* 0x008fe2000f8e02ff */
[----:B-1----:R-:W1:Y:S03]  /*1880*/  LDCU UR46, c[0x0][0x374] ;  /* 0x00006e80ff2e77ac */ /* 0x002e660008000800 */
[----:B----4-:R-:W-:-:S02]  /*1890*/  UIMAD UR48, UR4, UR48, URZ ;  /* 0x00000030043072a4 */ /* 0x010fc4000f8e02ff */
[----:B------:R-:W-:Y:S02]  /*18a0*/  USEL UR33, UR53, 0x2, UP1 ;  /* 0x0000000235217887 */ /* 0x000fe40008800000 */
[----:B------:R-:W-:Y:S02]  /*18b0*/  UISETP.NE.AND UP2, UPT, UR48, URZ, UPT ;  /* 0x000000ff3000728c */ /* 0x000fe4000bf45270 */
[----:B------:R-:W-:Y:S01]  /*18c0*/  UISETP.LT.U32.AND UP0, UPT, UR48, 0x11, UPT ;  /* 0x000000113000788c */ /* 0x000fe2000bf01070 */
[----:B------:R-:W-:Y:S01]  /*18d0*/  UMOV UR23, 0x1 ;  /* 0x0000000100177882 */ /* 0x000fe20000000000 */
[----:B------:R-:W-:Y:S02]  /*18e0*/  UMOV UR26, URZ ;  /* 0x000000ff001a7c82 */ /* 0x000fe40008000000 */
[----:B------:R-:W-:Y:S01]  /*18f0*/  USEL UR4, UR48, 0x11, UP0 ;  /* 0x0000001130047887 */ /* 0x000fe20008000000 */
[----:B------:R-:W-:Y:S01]  /*1900*/  UMOV UR27, URZ ;  /* 0x000000ff001b7c82 */ /* 0x000fe20008000000 */
[----:B------:R-:W-:-:S02]  /*1910*/  UMOV UR34, URZ ;  /* 0x000000ff00227c82 */ /* 0x000fc40008000000 */
[----:B------:R-:W-:Y:S02]  /*1920*/  UIADD3 UR5, UPT, UPT, UR4, -0x1, URZ ;  /* 0xffffffff04057890 */ /* 0x000fe4000fffe0ff */
[----:B------:R-:W-:Y:S02]  /*1930*/  @!UP2 UIADD3 UR5, UPT, UPT, UR4, URZ, URZ ;  /* 0x000000ff0405a290 */ /* 0x000fe4000fffe0ff */
[----:B------:R-:W-:Y:S02]  /*1940*/  UIADD3 UR45, UPT, UPT, UR48, -UR4, URZ ;  /* 0x80000004302d7290 */ /* 0x000fe4000fffe0ff */
[----:B-12---:R-:W-:-:S12]  /*1950*/  UIADD3 UR49, UPT, UPT, UR5, 0x1, URZ ;  /* 0x0000000105317890 */ /* 0x006fd8000fffe0ff */
.L_x_40:
[----:B------:R-:W1:Y:S01]  /*1960*/  S2UR UR25, SR_CgaCtaId ;  /* 0x00000000001979c3 */ /* 0x000e620000008800 */
[----:B------:R-:W-:Y:S01]  /*1970*/  UMOV UR4, 0x400 ;  /* 0x0000040000047882 */ /* 0x000fe20000000000 */
[----:B------:R-:W-:Y:S01]  /*1980*/  MOV R0, UR23 ;  /* 0x0000001700007c02 */ /* 0x000fe20008000f00 */
[----:B------:R-:W-:Y:S02]  /*1990*/  UISETP.NE.AND UP0, UPT, UR48, URZ, UPT ;  /* 0x000000ff3000728c */ /* 0x000fe4000bf05270 */
[----:B------:R-:W-:Y:S01]  /*19a0*/  ULEA UR19, UR20, UR50, 0x6 ;  /* 0x0000003214137291 */ /* 0x000fe2000f8e30ff */
[----:B------:R-:W-:Y:S01]  /*19b0*/  SHF.L.U32 R0, R0, 0x1f, RZ ;  /* 0x0000001f00007819 */ /* 0x000fe200000006ff */
[----:B------:R-:W-:Y:S01]  /*19c0*/  UMOV UR24, URZ ;  /* 0x000000ff00187c82 */ /* 0x000fe20008000000 */
[----:B------:R-:W-:Y:S01]  /*19d0*/  UMOV UR21, URZ ;  /* 0x000000ff00157c82 */ /* 0x000fe20008000000 */
[----:B------:R-:W-:Y:S01]  /*19e0*/  UMOV UR20, URZ ;  /* 0x000000ff00147c82 */ /* 0x000fe20008000000 */
[----:B-1----:R-:W-:-:S04]  /*19f0*/  ULEA UR25, UR25, UR4, 0x18 ;  /* 0x0000000419197291 */ /* 0x002fc8000f8ec0ff */
[----:B------:R-:W-:-:S09]  /*1a00*/  ULEA UR4, UR26, UR25, 0x3 ;  /* 0x000000191a047291 */ /* 0x000fd2000f8e18ff */
[----:B------:R1:W2:Y:S01]  /*1a10*/  SYNCS.PHASECHK.TRANS64.TRYWAIT P0, [UR4+0x88], R0 ;  /* 0x00008800ff0075a7 */ /* 0x0002a20008001104 */
[----:B------:R-:W-:-:S04]  /*1a20*/  ULEA.HI UR4, UR44, UR44, URZ, 0x1 ;  /* 0x0000002c2c047291 */ /* 0x000fc8000f8f08ff */
[----:B------:R-:W-:-:S04]  /*1a30*/  USHF.L.U32 UR4, UR4, 0x6, URZ ;  /* 0x0000000604047899 */ /* 0x000fc800080006ff */
[----:B------:R-:W-:-:S04]  /*1a40*/  ULOP3.LUT UR4, UR4, 0xffffff80, URZ, 0xc0, !UPT ;  /* 0xffffff8004047892 */ /* 0x000fc8000f8ec0ff */
[----:B------:R-:W-:Y:S01]  /*1a50*/  ULOP3.LUT UR35, UR4, 0x40, UR51, 0xf8, !UPT ;  /* 0x0000004004237892 */ /* 0x000fe2000f8ef833 */
[----:B------:R-:W-:Y:S11]  /*1a60*/  BRA.U !UP0, `(.L_x_23) ;  /* 0x0000000508607547 */ /* 0x000ff6000b800000 */
[----:B------:R-:W3:Y:S01]  /*1a70*/  LDCU.128 UR8, c[0x0][0x480] ;  /* 0x00009000ff0877ac */ /* 0x000ee20008000c00 */
[----:B------:R-:W4:Y:S01]  /*1a80*/  LDCU.64 UR12, c[0x0][0x490] ;  /* 0x00009200ff0c77ac */ /* 0x000f220008000a00 */
[----:B------:R-:W1:Y:S01]  /*1a90*/  LDCU.64 UR20, c[0x0][0x4b0] ;  /* 0x00009600ff1477ac */ /* 0x000e620008000a00 */
[----:B------:R-:W1:Y:S01]  /*1aa0*/  LDCU.64 UR16, c[0x0][0x4d0] ;  /* 0x00009a00ff1077ac */ /* 0x000e620008000a00 */
[----:B------:R-:W1:Y:S01]  /*1ab0*/  LDCU UR43, c[0x0][0x390] ;  /* 0x00007200ff2b77ac */ /* 0x000e620008000800 */
[----:B---3--:R-:W-:Y:S02]  /*1ac0*/  UIMAD.WIDE.U32 UR4, UR35, UR9, URZ ;  /* 0x00000009230472a5 */ /* 0x008fe4000f8e00ff */
[----:B------:R-:W-:Y:S01]  /*1ad0*/  UISETP.NE.AND UP0, UPT, UR8, 0x1, UPT ;  /* 0x000000010800788c */ /* 0x000fe2000bf05270 */
[----:B------:R-:W3:Y:S04]  /*1ae0*/  LDCU UR44, c[0x0][0x38c] ;  /* 0x00007180ff2c77ac */ /* 0x000ee80008000800 */
[----:B------:R-:W-:Y:S01]  /*1af0*/  UMOV UR4, UR5 ;  /* 0x0000000500047c82 */ /* 0x000fe20008000000 */
[----:B------:R-:W1:Y:S01]  /*1b00*/  LDCU.64 UR14, c[0x0][0x4b8] ;  /* 0x00009700ff0e77ac */ /* 0x000e620008000a00 */
[----:B------:R-:W-:-:S02]  /*1b10*/  USHF.R.U32.HI UR6, URZ, UR10, UR4 ;  /* 0x0000000aff067299 */ /* 0x000fc40008011604 */
[----:B------:R-:W-:Y:S02]  /*1b20*/  UIADD3 UR34, UPT, UPT, UR49, UR27, URZ ;  /* 0x0000001b31227290 */ /* 0x000fe4000fffe0ff */
[----:B------:R-:W-:Y:S02]  /*1b30*/  USEL UR6, UR35, UR6, !UP0 ;  /* 0x0000000623067287 */ /* 0x000fe4000c000000 */
[----:B------:R-:W-:Y:S02]  /*1b40*/  UISETP.NE.AND UP0, UPT, UR11, 0x1, UPT ;  /* 0x000000010b00788c */ /* 0x000fe4000bf05270 */
[----:B----4-:R-:W-:Y:S02]  /*1b50*/  UIMAD.WIDE.U32 UR4, UR6, UR12, URZ ;  /* 0x0000000c060472a5 */ /* 0x010fe4000f8e00ff */
[----:B------:R-:W-:Y:S01]  /*1b60*/  UIADD3 UR7, UPT, UPT, -UR6, URZ, URZ ;  /* 0x000000ff06077290 */ /* 0x000fe2000fffe1ff */
[----:B------:R-:W-:-:S03]  /*1b70*/  UMOV UR24, URZ ;  /* 0x000000ff00187c82 */ /* 0x000fc60008000000 */
[----:B------:R-:W-:Y:S01]  /*1b80*/  UIMAD UR7, UR8, UR7, UR35 ;  /* 0x00000007080772a4 */ /* 0x000fe2000f8e0223 */
[----:B------:R-:W-:Y:S02]  /*1b90*/  UMOV UR4, UR5 ;  /* 0x0000000500047c82 */ /* 0x000fe40008000000 */
[----:B------:R-:W-:Y:S02]  /*1ba0*/  USHF.R.U32.HI UR13, URZ, UR13, UR4 ;  /* 0x0000000dff0d7299 */ /* 0x000fe40008011604 */
[----:B------:R-:W4:Y:S02]  /*1bb0*/  LDCU.64 UR4, c[0x0][0x4d8] ;  /* 0x00009b00ff0477ac */ /* 0x000f240008000a00 */
[----:B------:R-:W-:-:S04]  /*1bc0*/  USEL UR13, UR6, UR13, !UP0 ;  /* 0x0000000d060d7287 */ /* 0x000fc8000c000000 */
[----:B------:R-:W-:-:S04]  /*1bd0*/  UIADD3 UR12, UPT, UPT, -UR13, URZ, URZ ;  /* 0x000000ff0d0c7290 */ /* 0x000fc8000fffe1ff */
[----:B------:R-:W-:Y:S02]  /*1be0*/  UIMAD UR12, UR11, UR12, UR6 ;  /* 0x0000000c0b0c72a4 */ /* 0x000fe4000f8e0206 */
[----:B-1----:R-:W-:Y:S02]  /*1bf0*/  UIMAD UR11, UR7, UR20, UR16 ;  /* 0x00000014070b72a4 */ /* 0x002fe4000f8e0210 */
[----:B------:R-:W-:Y:S01]  /*1c00*/  UIMAD UR12, UR12, UR21, UR17 ;  /* 0x000000150c0c72a4 */ /* 0x000fe2000f8e0211 */
[----:B------:R-:W-:Y:S01]  /*1c10*/  UMOV UR6, UR26 ;  /* 0x0000001a00067c82 */ /* 0x000fe20008000000 */
[----:B------:R-:W-:Y:S01]  /*1c20*/  UMOV UR20, URZ ;  /* 0x000000ff00147c82 */ /* 0x000fe20008000000 */
[----:B---3--:R-:W-:-:S09]  /*1c30*/  UMOV UR21, URZ ;  /* 0x000000ff00157c82 */ /* 0x008fd20008000000 */
.L_x_29:
[----:B------:R-:W-:Y:S01]  /*1c40*/  @!P3 MOV R3, 0x6000 ;  /* 0x000060000003b802 */ /* 0x000fe20000000f00 */
[----:B------:R-:W-:Y:S01]  /*1c50*/  ULEA UR9, UR6, UR25, 0x3 ;  /* 0x0000001906097291 */ /* 0x000fe2000f8e18ff */
[----:B-12---:R-:W-:Y:S11]  /*1c60*/  @P0 BRA `(.L_x_24) ;  /* 0x0000000000100947 */ /* 0x006ff60003800000 */
[----:B------:R-:W-:Y:S04]  /*1c70*/  MOV R4, UR23 ;  /* 0x0000001700047c02 */ /* 0x000fe80008000f00 */
[----:B------:R-:W-:Y:S04]  /*1c80*/  SHF.L.U32 R4, R4, 0x1f, RZ ;  /* 0x0000001f04047819 */ /* 0x000fe800000006ff */
[----:B------:R-:W1:Y:S02]  /*1c90*/  SYNCS.PHASECHK.TRANS64.TRYWAIT P0, [UR9+0x88], R4 ;  /* 0x00008804ff0075a7 */ /* 0x000e640008001109 */
[----:B-1----:R-:W-:Y:S05]  /*1ca0*/  @!P0 BRA `(.L_x_25) ;  /* 0x0000006800c48947 */ /* 0x002fea0003800000 */
.L_x_24:
[----:B------:R2:W-:Y:S01]  /*1cb0*/  @!P3 SYNCS.ARRIVE.TRANS64 RZ, [UR9], R3 ;  /* 0x00000003ffffb9a7 */ /* 0x0005e20008000009 */
[----:B------:R-:W-:Y:S04]  /*1cc0*/  ULOP3.LUT UR7, UR33, 0x2, URZ, 0xfc, !UPT ;  /* 0x0000000221077892 */ /* 0x000fe8000f8efcff */
[----:B------:R-:W-:Y:S09]  /*1cd0*/  UISETP.NE.AND UP0, UPT, UR7, 0x2, UPT ;  /* 0x000000020700788c */ /* 0x000ff2000bf05270 */
[----:B------:R-:W-:Y:S05]  /*1ce0*/  BRA.U UP0, `(.L_x_26) ;  /* 0x0000000100047547 */ /* 0x000fea000b800000 */
[----:B----4-:R-:W-:Y:S05]  /*1cf0*/  BPT.TRAP 0x1 ;  /* 0x000000040000795c */ /* 0x010fea0000300000 */
.L_x_26:
[----:B------:R-:W-:Y:S04]  /*1d00*/  BSSY.RECONVERGENT B0, `(.L_x_27) ;  /* 0x0000003000007945 */ /* 0x000fe80003800200 */
[----:B------:R-:W-:Y:S05]  /*1d10*/  @P2 BRA `(.L_x_28) ;  /* 0x0000000000042947 */ /* 0x000fea0003800000 */
[----:B----4-:R-:W-:Y:S05]  /*1d20*/  BPT.TRAP 0x1 ;  /* 0x000000040000795c */ /* 0x010fea0000300000 */
.L_x_28:
[----:B----4-:R-:W-:Y:S05]  /*1d30*/  BSYNC.RECONVERGENT B0 ;  /* 0x0000000000007941 */ /* 0x010fea0003800200 */
.L_x_27:
[----:B------:R-:W-:Y:S02]  /*1d40*/  UIADD3 UR7, UPT, UPT, UR6, 0x1, URZ ;  /* 0x0000000106077890 */ /* 0x000fe4000fffe0ff */
[----:B------:R-:W-:Y:S02]  /*1d50*/  ULEA UR16, UR6, UR25, 0xc ;  /* 0x0000001906107291 */ /* 0x000fe4000f8e60ff */
[----:B------:R-:W-:Y:S02]  /*1d60*/  UISETP.NE.AND UP0, UPT, UR7, 0x11, UPT ;  /* 0x000000110700788c */ /* 0x000fe4000bf05270 */
[----:B------:R-:W-:Y:S02]  /*1d70*/  UIADD3 UR30, UP1, UPT, UR36, 0x80, URZ ;  /* 0x00000080241e7890 */ /* 0x000fe4000ff3e0ff */
[----:B------:R-:W-:Y:S02]  /*1d80*/  USEL UR8, URZ, 0x1, UP0 ;  /* 0x00000001ff087887 */ /* 0x000fe40008000000 */
[----:B------:R-:W-:Y:S02]  /*1d90*/  USEL UR26, UR7, URZ, UP0 ;  /* 0x000000ff071a7287 */ /* 0x000fe40008000000 */
[----:B------:R-:W-:Y:S02]  /*1da0*/  ULOP3.LUT UR23, UR23, UR8, URZ, 0x3c, !UPT ;  /* 0x0000000817177292 */ /* 0x000fe4000f8e3cff */
[----:B------:R-:W-:Y:S02]  /*1db0*/  ULEA UR7, UR26, UR25, 0x3 ;  /* 0x000000191a077291 */ /* 0x000fe4000f8e18ff */
[----:B------:R-:W-:Y:S02]  /*1dc0*/  ULEA UR8, UR6, UR25, 0xd ;  /* 0x0000001906087291 */ /* 0x000fe4000f8e68ff */
[----:B------:R-:W-:Y:S01]  /*1dd0*/  ULOP3.LUT UR9, UR9, 0xfefffff8, URZ, 0xc0, !UPT ;  /* 0xfefffff809097892 */ /* 0x000fe2000f8ec0ff */
[----:B-1----:R-:W-:Y:S01]  /*1de0*/  MOV R0, UR23 ;  /* 0x0000001700007c02 */ /* 0x002fe20008000f00 */
[----:B------:R-:W-:Y:S02]  /*1df0*/  USHF.L.U32 UR10, UR24, 0x6, URZ ;  /* 0x00000006180a7899 */ /* 0x000fe400080006ff */
[----:B------:R-:W-:Y:S01]  /*1e00*/  UIADD3.X UR31, UPT, UPT, URZ, UR37, URZ, UP1, !UPT ;  /* 0x00000025ff1f7290 */ /* 0x000fe20008ffe4ff */
[----:B------:R-:W-:Y:S01]  /*1e10*/  SHF.L.U32 R0, R0, 0x1f, RZ ;  /* 0x0000001f00007819 */ /* 0x000fe200000006ff */
[----:B------:R-:W-:Y:S02]  /*1e20*/  UIADD3 UR8, UPT, UPT, UR8, 0x3300, URZ ;  /* 0x0000330008087890 */ /* 0x000fe4000fffe0ff */
[----:B------:R-:W-:Y:S01]  /*1e30*/  UIADD3 UR28, UP0, UPT, UR36, 0x180, URZ ;  /* 0x00000180241c7890 */ /* 0x000fe2000ff1e0ff */
[----:B------:R3:W1:Y:S01]  /*1e40*/  SYNCS.PHASECHK.TRANS64.TRYWAIT P0, [UR7+0x88], R0 ;  /* 0x00008800ff0075a7 */ /* 0x0006620008001107 */
[----:B------:R-:W-:Y:S02]  /*1e50*/  UIMAD UR7, UR20, UR14, UR4 ;  /* 0x0000000e140772a4 */ /* 0x000fe4000f8e0204 */
[----:B------:R-:W-:Y:S02]  /*1e60*/  UIMAD UR6, UR21, UR15, UR5 ;  /* 0x0000000f150672a4 */ /* 0x000fe4000f8e0205 */
[----:B------:R-:W-:Y:S02]  /*1e70*/  UIADD3.X UR29, UPT, UPT, URZ, UR37, URZ, UP0, !UPT ;  /* 0x00000025ff1d7290 */ /* 0x000fe400087fe4ff */
[----:B------:R-:W-:Y:S02]  /*1e80*/  UPRMT UR6, UR7, 0x40, UR6 ;  /* 0x0000004007067896 */ /* 0x000fe40008000006 */
[----:B------:R-:W-:Y:S02]  /*1e90*/  UIADD3 UR16, UPT, UPT, UR16, 0x25300, URZ ;  /* 0x0002530010107890 */ /* 0x000fe4000fffe0ff */
[----:B------:R-:W-:Y:S02]  /*1ea0*/  UPRMT UR6, UR6, 0x5410, URZ ;  /* 0x0000541006067896 */ /* 0x000fe400080000ff */
[----:B------:R-:W-:Y:S02]  /*1eb0*/  UIADD3 UR32, UPT, UPT, UR20, 0x1, URZ ;  /* 0x0000000114207890 */ /* 0x000fe4000fffe0ff */
[----:B------:R-:W-:Y:S02]  /*1ec0*/  UIADD3 UR22, UPT, UPT, UR21, 0x1, URZ ;  /* 0x0000000115167890 */ /* 0x000fe4000fffe0ff */
[----:B------:R-:W-:Y:S02]  /*1ed0*/  UISETP.NE.AND UP2, UPT, UR32, UR44, UPT ;  /* 0x0000002c2000728c */ /* 0x000fe4000bf45270 */
[----:B------:R-:W-:Y:S02]  /*1ee0*/  UIADD3 UR27, UPT, UPT, UR27, 0x1, URZ ;  /* 0x000000011b1b7890 */ /* 0x000fe4000fffe0ff */
[----:B------:R-:W-:Y:S01]  /*1ef0*/  UIADD3 UR7, UPT, UPT, UR24, 0x1, URZ ;  /* 0x0000000118077890 */ /* 0x000fe2000fffe0ff */
[----:B------:R-:W-:Y:S01]  /*1f00*/  UMOV UR40, 0x0 ;  /* 0x0000000000287882 */ /* 0x000fe20000000000 */
[----:B------:R-:W-:Y:S01]  /*1f10*/  UMOV UR41, 0x10000000 ;  /* 0x1000000000297882 */ /* 0x000fe20000000000 */
[----:B------:R-:W-:Y:S01]  /*1f20*/  UMOV UR17, UR9 ;  /* 0x0000000900117c82 */ /* 0x000fe20008000000 */
[----:B------:R4:W-:Y:S01]  /*1f30*/  UTMALDG.4D.IM2COL.2CTA [UR8], [UR30], UR6, desc[UR40] ;  /* 0x000028081e0073b4 */ /* 0x0009e20008259006 */
[----:B------:R-:W-:Y:S02]  /*1f40*/  UMOV UR18, UR10 ;  /* 0x0000000a00127c82 */ /* 0x000fe40008000000 */
[----:B------:R-:W-:Y:S04]  /*1f50*/  @UP2 UIADD3 UR22, UPT, UPT, UR21, URZ, URZ ;  /* 0x000000ff15162290 */ /* 0x000fe8000fffe0ff */
[----:B------:R-:W-:Y:S01]  /*1f60*/  UISETP.NE.AND UP0, UPT, UR22, UR43, UPT ;  /* 0x0000002b1600728c */ /* 0x000fe2000bf05270 */
[----:B------:R2:W-:Y:S10]  /*1f70*/  UTMALDG.4D.2CTA [UR16], [UR28], desc[UR40] ;  /* 0x000028101c0075b4 */ /* 0x0005f40008219000 */
[----:B------:R-:W-:Y:S07]  /*1f80*/  @UP0 UIADD3 UR7, UPT, UPT, UR24, URZ, URZ ;  /* 0x000000ff18070290 */ /* 0x000fee000fffe0ff */
[----:B------:R-:W-:Y:S01]  /*1f90*/  UMOV UR24, UR7 ;  /* 0x0000000700187c82 */ /* 0x000fe20008000000 */
[----:B----4-:R-:W-:Y:S01]  /*1fa0*/  UMOV UR6, UR26 ;  /* 0x0000001a00067c82 */ /* 0x010fe20008000000 */
[----:B--2---:R-:W-:Y:S02]  /*1fb0*/  USEL UR21, UR22, URZ, UP0 ;  /* 0x000000ff16157287 */ /* 0x004fe40008000000 */
[----:B------:R-:W-:Y:S02]  /*1fc0*/  UISETP.NE.AND UP0, UPT, UR27, UR34, UPT ;  /* 0x000000221b00728c */ /* 0x000fe4000bf05270 */
[----:B------:R-:W-:Y:S07]  /*1fd0*/  USEL UR20, UR32, URZ, UP2 ;  /* 0x000000ff20147287 */ /* 0x000fee0009000000 */
[----:B---3--:R-:W-:Y:S05]  /*1fe0*/  BRA.U UP0, `(.L_x_29) ;  /* 0xfffffffd00147547 */ /* 0x008fea000b83ffff */
.L_x_23:
[----:B------:R-:W-:Y:S01]  /*1ff0*/  ULEA UR4, UR26, UR25, 0x3 ;  /* 0x000000191a047291 */ /* 0x000fe2000f8e18ff */
[----:B-1----:R-:W-:Y:S01]  /*2000*/  MOV R0, UR23 ;  /* 0x0000001700007c02 */ /* 0x002fe20008000f00 */
[----:B------:R-:W-:Y:S01]  /*2010*/  @!P1 SYNCS.ARRIVE.TRANS64.A1T0 RZ, [UR25+0x148], RZ ;  /* 0x000148ffffff99a7 */ /* 0x000fe20008100019 */
[----:B------:R-:W-:Y:S02]  /*2020*/  UISETP.GE.AND UP0, UPT, UR45, 0x1, UPT ;  /* 0x000000012d00788c */ /* 0x000fe4000bf06270 */
[----:B------:R-:W-:-:S04]  /*2030*/  SHF.L.U32 R0, R0, 0x1f, RZ ;  /* 0x0000001f00007819 */ /* 0x000fc800000006ff */
[----:B--2---:R1:W2:Y:S03]  /*2040*/  SYNCS.PHASECHK.TRANS64.TRYWAIT P0, [UR4+0x88], R0 ;  /* 0x00008800ff0075a7 */ /* 0x0042a60008001104 */
[----:B------:R-:W-:Y:S05]  /*2050*/  BRA.U !UP0, `(.L_x_30) ;  /* 0x00000005085c7547 */ /* 0x000fea000b800000 */
        /* <DEDUP_REMOVED lines=16> */
[----:B------:R-:W-:-:S03]  /*2160*/  UMOV UR32, UR45 ;  /* 0x0000002d00207c82 */ /* 0x000fc60008000000 */
        /* <DEDUP_REMOVED lines=9> */
[----:B---3--:R-:W-:-:S11]  /*2200*/  UMOV UR6, UR26 ;  /* 0x0000001a00067c82 */ /* 0x008fd60008000000 */
.L_x_36:
[----:B------:R-:W-:Y:S01]  /*2210*/  @!P3 MOV R3, 0x6000 ;  /* 0x000060000003b802 */ /* 0x000fe20000000f00 */
[----:B------:R-:W-:Y:S01]  /*2220*/  ULEA UR9, UR6, UR25, 0x3 ;  /* 0x0000001906097291 */ /* 0x000fe2000f8e18ff */
[----:B-12---:R-:W-:Y:S11]  /*2230*/  @P0 BRA `(.L_x_31) ;  /* 0x0000000000100947 */ /* 0x006ff60003800000 */
[----:B------:R-:W-:Y:S04]  /*2240*/  MOV R4, UR23 ;  /* 0x0000001700047c02 */ /* 0x000fe80008000f00 */
[----:B------:R-:W-:Y:S04]  /*2250*/  SHF.L.U32 R4, R4, 0x1f, RZ ;  /* 0x0000001f04047819 */ /* 0x000fe800000006ff */
[----:B------:R-:W1:Y:S02]  /*2260*/  SYNCS.PHASECHK.TRANS64.TRYWAIT P0, [UR9+0x88], R4 ;  /* 0x00008804ff0075a7 */ /* 0x000e640008001109 */
[----:B-1----:R-:W-:Y:S05]  /*2270*/  @!P0 BRA `(.L_x_32) ;  /* 0x0000006400688947 */ /* 0x002fea0003800000 */
.L_x_31:
[----:B------:R2:W-:Y:S01]  /*2280*/  @!P3 SYNCS.ARRIVE.TRANS64 RZ, [UR9], R3 ;  /* 0x00000003ffffb9a7 */ /* 0x0005e20008000009 */
[----:B------:R-:W-:Y:S04]  /*2290*/  ULOP3.LUT UR7, UR33, 0x2, URZ, 0xfc, !UPT ;  /* 0x0000000221077892 */ /* 0x000fe8000f8efcff */
[----:B------:R-:W-:Y:S09]  /*22a0*/  UISETP.NE.AND UP0, UPT, UR7, 0x2, UPT ;  /* 0x000000020700788c */ /* 0x000ff2000bf05270 */
[----:B------:R-:W-:Y:S05]  /*22b0*/  BRA.U UP0, `(.L_x_33) ;  /* 0x0000000100047547 */ /* 0x000fea000b800000 */
[----:B----4-:R-:W-:Y:S05]  /*22c0*/  BPT.TRAP 0x1 ;  /* 0x000000040000795c */ /* 0x010fea0000300000 */
.L_x_33:
[----:B------:R-:W-:Y:S04]  /*22d0*/  BSSY.RECONVERGENT B0, `(.L_x_34) ;  /* 0x0000003000007945 */ /* 0x000fe80003800200 */
[----:B------:R-:W-:Y:S05]  /*22e0*/  @P2 BRA `(.L_x_35) ;  /* 0x0000000000042947 */ /* 0x000fea0003800000 */
[----:B----4-:R-:W-:Y:S05]  /*22f0*/  BPT.TRAP 0x1 ;  /* 0x000000040000795c */ /* 0x010fea0000300000 */
.L_x_35:
[----:B----4-:R-:W-:Y:S05]  /*2300*/  BSYNC.RECONVERGENT B0 ;  /* 0x0000000000007941 */ /* 0x010fea0003800200 */
.L_x_34:
        /* <DEDUP_REMOVED lines=26> */
[----:B------:R-:W-:Y:S01]  /*24b0*/  UIADD3 UR7, UPT, UPT, UR24, 0x1, URZ ;  /* 0x0000000118077890 */ /* 0x000fe2000fffe0ff */
[----:B------:R-:W-:Y:S01]  /*24c0*/  UMOV UR40, 0x0 ;  /* 0x0000000000287882 */ /* 0x000fe20000000000 */
[----:B------:R-:W-:Y:S01]  /*24d0*/  UMOV UR41, 0x10000000 ;  /* 0x1000000000297882 */ /* 0x000fe20000000000 */
[----:B------:R-:W-:Y:S01]  /*24e0*/  UMOV UR17, UR9 ;  /* 0x0000000900117c82 */ /* 0x000fe20008000000 */
[----:B------:R4:W-:Y:S01]  /*24f0*/  UTMALDG.4D.IM2COL.2CTA [UR8], [UR30], UR6, desc[UR40] ;  /* 0x000028081e0073b4 */ /* 0x0009e20008259006 */
[----:B------:R-:W-:Y:S04]  /*2500*/  UMOV UR18, UR10 ;  /* 0x0000000a00127c82 */ /* 0x000fe80008000000 */
[----:B------:R-:W-:Y:S04]  /*2510*/  @UP2 UIADD3 UR22, UPT, UPT, UR21, URZ, URZ ;  /* 0x000000ff15162290 */ /* 0x000fe8000fffe0ff */
[----:B------:R-:W-:Y:S01]  /*2520*/  UISETP.NE.AND UP0, UPT, UR22, UR43, UPT ;  /* 0x0000002b1600728c */ /* 0x000fe2000bf05270 */
[----:B------:R2:W-:Y:S10]  /*2530*/  UTMALDG.4D.2CTA [UR16], [UR28], desc[UR40] ;  /* 0x000028101c0075b4 */ /* 0x0005f40008219000 */
[----:B------:R-:W-:Y:S07]  /*2540*/  @UP0 UIADD3 UR7, UPT, UPT, UR24, URZ, URZ ;  /* 0x000000ff18070290 */ /* 0x000fee000fffe0ff */
[----:B------:R-:W-:Y:S01]  /*2550*/  UMOV UR24, UR7 ;  /* 0x0000000700187c82 */ /* 0x000fe20008000000 */
[----:B----4-:R-:W-:Y:S02]  /*2560*/  UIADD3 UR6, UPT, UPT, UR32, -0x1, URZ ;  /* 0xffffffff20067890 */ /* 0x010fe4000fffe0ff */
[----:B--2---:R-:W-:Y:S02]  /*2570*/  USEL UR21, UR22, URZ, UP0 ;  /* 0x000000ff16157287 */ /* 0x004fe40008000000 */
[----:B------:R-:W-:Y:S02]  /*2580*/  UISETP.GT.U32.AND UP0, UPT, UR32, 0x1, UPT ;  /* 0x000000012000788c */ /* 0x000fe4000bf04070 */
[----:B------:R-:W-:Y:S01]  /*2590*/  USEL UR20, UR27, URZ, UP2 ;  /* 0x000000ff1b147287 */ /* 0x000fe20009000000 */
[----:B------:R-:W-:Y:S01]  /*25a0*/  UMOV UR32, UR6 ;  /* 0x0000000600207c82 */ /* 0x000fe20008000000 */
[----:B------:R-:W-:Y:S05]  /*25b0*/  UMOV UR6, UR26 ;  /* 0x0000001a00067c82 */ /* 0x000fea0008000000 */
[----:B---3--:R-:W-:Y:S05]  /*25c0*/  BRA.U UP0, `(.L_x_36) ;  /* 0xfffffffd00107547 */ /* 0x008fea000b83ffff */
.L_x_30:
[----:B------:R-:W-:Y:S01]  /*25d0*/  SHF.L.U32 R3, R2, 0x1f, RZ ;  /* 0x0000001f02037819 */ /* 0x000fe200000006ff */
[----:B------:R-:W-:-:S03]  /*25e0*/  NOP ;  /* 0x0000000000007918 */ /* 0x000fc60000000000 */
[----:B-12---:R-:W1:Y:S02]  /*25f0*/  SYNCS.PHASECHK.TRANS64.TRYWAIT P0, [UR25+0x150], R3 ;  /* 0x00015003ff0075a7 */ /* 0x006e640008001119 */
[----:B-1----:R-:W-:Y:S05]  /*2600*/  @!P0 BRA `(.L_x_37) ;  /* 0x00000060009c8947 */ /* 0x002fea0003800000 */
.L_x_143:
[----:B------:R-:W2:Y:S01]  /*2610*/  LDS.128 R4, [UR25+0x190] ;  /* 0x00019019ff047984 */ /* 0x000ea20008000c00 */
[----:B------:R-:W-:Y:S02]  /*2620*/  UIADD3 UR4, UPT, UPT, UR25, 0x158, URZ ;  /* 0x0000015819047890 */ /* 0x000fe4000fffe0ff */
[----:B------:R-:W-:Y:S01]  /*2630*/  UISETP.GE.AND UP0, UPT, UR39, 0x1, UPT ;  /* 0x000000012700788c */ /* 0x000fe2000bf06270 */
[----:B------:R-:W-:Y:S01]  /*2640*/  @!PT LDS RZ, [RZ] ;  /* 0x00000000fffff984 */ /* 0x000fe20000000800 */
[----:B------:R-:W-:Y:S01]  /*2650*/  @!PT LDS RZ, [RZ] ;  /* 0x00000000fffff984 */ /* 0x000fe20000000800 */
[----:B------:R-:W-:Y:S01]  /*2660*/  @!PT LDS RZ, [RZ] ;  /* 0x00000000fffff984 */ /* 0x000fe20000000800 */
[----:B------:R-:W-:Y:S01]  /*2670*/  @!PT LDS RZ, [RZ] ;  /* 0x00000000fffff984 */ /* 0x000fe20000000800 */
[----:B------:R3:W-:Y:S06]  /*2680*/  MEMBAR.ALL.CTA ;  /* 0x0000000000007992 */ /* 0x0007ec0000008000 */
[----:B---3--:R-:W3:Y:S01]  /*2690*/  FENCE.VIEW.ASYNC.S ;  /* 0x00000000000073c6 */ /* 0x008ee20000000000 */
[----:B------:R-:W-:-:S09]  /*26a0*/  UPRMT UR4, URZ, 0x654, UR4 ;  /* 0x00000654ff047896 */ /* 0x000fd20008000004 */
[----:B---3--:R-:W-:Y:S01]  /*26b0*/  SYNCS.ARRIVE.TRANS64.RED.A1T0 RZ, [UR4], RZ ;  /* 0x000000ffffff79a7 */ /* 0x008fe20008100404 */
[----:B--2---:R-:W-:-:S13]  /*26c0*/  LOP3.LUT P0, RZ, R6, 0x1, RZ, 0xc0, !PT ;  /* 0x0000000106ff7812 */ /* 0x004fda000780c0ff */
[----:B------:R-:W-:Y:S01]  /*26d0*/  VOTEU.ANY UP1, P0 ;  /* 0x0000000000ff7886 */ /* 0x000fe20000020100 */
[----:B------:R-:W-:-:S13]  /*26e0*/  PLOP3.LUT P0, PT, PT, PT, UP1, 0x80, 0x8 ;  /* 0x000000000008781c */ /* 0x000fda0003f0f018 */
[----:B-1----:R-:W-:Y:S02]  /*26f0*/  @P0 MOV R0, R4 ;  /* 0x0000000400000202 */ /* 0x002fe40000000f00 */
[----:B------:R-:W-:Y:S02]  /*2700*/  @P0 LOP3.LUT R4, R5, 0xffff, RZ, 0xc0, !PT ;  /* 0x0000ffff05040812 */ /* 0x000fe400078ec0ff */
[----:B------:R-:W-:Y:S02]  /*2710*/  @P0 R2UR UR6, R0 ;  /* 0x00000000000602ca */ /* 0x000fe400000e0000 */
[----:B------:R-:W-:-:S11]  /*2720*/  @P0 R2UR UR5, R4 ;  /* 0x00000000040502ca */ /* 0x000fd600000e0000 */
[----:B------:R-:W-:Y:S02]  /*2730*/  @UP1 UMOV UR42, UR6 ;  /* 0x00000006002a1c82 */ /* 0x000fe40008000000 */
[----:B------:R-:W-:Y:S01]  /*2740*/  @UP1 UMOV UR38, UR5 ;  /* 0x0000000500261c82 */ /* 0x000fe20008000000 */
[----:B------:R-:W-:Y:S05]  /*2750*/  BRA.U !UP0, `(.L_x_38) ;  /* 0x0000000108d47547 */ /* 0x000fea000b800000 */
[----:B------:R-:W1:Y:S01]  /*2760*/  LDCU.128 UR16, c[0x0][0xb10] ;  /* 0x00016200ff1077ac */ /* 0x000e620008000c00 */
[----:B------:R-:W2:Y:S01]  /*2770*/  LDCU UR21, c[0x0][0xb20] ;  /* 0x00016400ff1577ac */ /* 0x000ea20008000800 */
[----:B------:R-:W3:Y:S01]  /*2780*/  LDCU UR20, c[0x0][0xb0c] ;  /* 0x00016180ff1477ac */ /* 0x000ee20008000800 */
[----:B------:R-:W4:Y:S01]  /*2790*/  LDCU.64 UR8, c[0x0][0xb28] ;  /* 0x00016500ff0877ac */ /* 0x000f220008000a00 */
[----:B------:R-:W-:Y:S02]  /*27a0*/  UISETP.NE.AND UP3, UPT, UR39, 0x1, UPT ;  /* 0x000000012700788c */ /* 0x000fe4000bf65270 */
[----:B-1----:R-:W-:Y:S02]  /*27b0*/  UIMAD.WIDE.U32 UR4, UR46, UR19, URZ ;  /* 0x000000132e0472a5 */ /* 0x002fe4000f8e00ff */
[----:B------:R-:W-:Y:S02]  /*27c0*/  UIMAD.WIDE.U32 UR6, UR47, UR16, URZ ;  /* 0x000000102f0672a5 */ /* 0x000fe4000f8e00ff */
[----:B------:R-:W-:-:S02]  /*27d0*/  UISETP.NE.AND UP0, UPT, UR18, 0x1, UPT ;  /* 0x000000011200788c */ /* 0x000fc4000bf05270 */
[----:B------:R-:W-:Y:S01]  /*27e0*/  UIMAD.WIDE.U32 UR14, UR38, UR19, URZ ;  /* 0x00000013260e72a5 */ /* 0x000fe2000f8e00ff */
[----:B------:R-:W-:Y:S01]  /*27f0*/  UMOV UR4, UR5 ;  /* 0x0000000500047c82 */ /* 0x000fe20008000000 */
[----:B---3--:R-:W-:Y:S02]  /*2800*/  UISETP.NE.AND UP2, UPT, UR20, 0x1, UPT ;  /* 0x000000011400788c */ /* 0x008fe4000bf45270 */
[----:B--2---:R-:W-:Y:S02]  /*2810*/  USHF.R.U32.HI UR5, URZ, UR21, UR4 ;  /* 0x00000015ff057299 */ /* 0x004fe40008011604 */
[----:B------:R-:W-:Y:S01]  /*2820*/  UIMAD.WIDE.U32 UR12, UR42, UR16, URZ ;  /* 0x000000102a0c72a5 */ /* 0x000fe2000f8e00ff */
[----:B------:R-:W-:Y:S01]  /*2830*/  UMOV UR4, UR7 ;  /* 0x0000000700047c82 */ /* 0x000fe20008000000 */
[----:B------:R-:W-:Y:S02]  /*2840*/  USEL UR5, UR46, UR5, !UP0 ;  /* 0x000000052e057287 */ /* 0x000fe4000c000000 */
[----:B------:R-:W-:-:S02]  /*2850*/  USHF.R.U32.HI UR4, URZ, UR17, UR4 ;  /* 0x00000011ff047299 */ /* 0x000fc40008011604 */
[----:B----4-:R-:W-:Y:S02]  /*2860*/  UIMAD.WIDE.U32 UR10, UR5, UR8, URZ ;  /* 0x00000008050a72a5 */ /* 0x010fe4000f8e00ff */
[----:B------:R-:W-:Y:S01]  /*2870*/  USEL UR6, UR47, UR4, !UP2 ;  /* 0x000000042f067287 */ /* 0x000fe2000d000000 */
[----:B------:R-:W-:Y:S02]  /*2880*/  UMOV UR12, UR13 ;  /* 0x0000000d000c7c82 */ /* 0x000fe40008000000 */
[----:B------:R-:W-:Y:S01]  /*2890*/  UMOV UR4, UR15 ;  /* 0x0000000f00047c82 */ /* 0x000fe20008000000 */
[----:B------:R-:W-:Y:S01]  /*28a0*/  UIMAD.WIDE.U32 UR14, UR6, UR8, URZ ;  /* 0x00000008060e72a5 */ /* 0x000fe2000f8e00ff */
[----:B------:R-:W-:Y:S01]  /*28b0*/  UMOV UR10, UR11 ;  /* 0x0000000b000a7c82 */ /* 0x000fe20008000000 */
[----:B------:R-:W-:Y:S02]  /*28c0*/  USHF.R.U32.HI UR4, URZ, UR21, UR4 ;  /* 0x00000015ff047299 */ /* 0x000fe40008011604 */
[----:B------:R-:W-:-:S03]  /*28d0*/  @UP3 USHF.R.U32.HI UR5, URZ, UR9, UR10 ;  /* 0x00000009ff053299 */ /* 0x000fc6000801160a */
[----:B------:R-:W-:Y:S01]  /*28e0*/  UMOV UR14, UR15 ;  /* 0x0000000f000e7c82 */ /* 0x000fe20008000000 */
[----:B------:R-:W-:Y:S02]  /*28f0*/  USHF.R.U32.HI UR17, URZ, UR17, UR12 ;  /* 0x00000011ff117299 */ /* 0x000fe4000801160c */
[----:B------:R-:W-:Y:S02]  /*2900*/  USEL UR4, UR38, UR4, !UP0 ;  /* 0x0000000426047287 */ /* 0x000fe4000c000000 */
[----:B------:R-:W-:Y:S02]  /*2910*/  @UP3 USHF.R.U32.HI UR6, URZ, UR9, UR14 ;  /* 0x00000009ff063299 */ /* 0x000fe4000801160e */
[----:B------:R-:W-:Y:S02]  /*2920*/  UIMAD UR7, UR39, UR5, URZ ;  /* 0x00000005270772a4 */ /* 0x000fe4000f8e02ff */
[----:B------:R-:W-:Y:S02]  /*2930*/  USEL UR5, UR42, UR17, !UP2 ;  /* 0x000000112a057287 */ /* 0x000fe4000d000000 */
[----:B------:R-:W-:-:S02]  /*2940*/  UIMAD UR10, UR39, UR6, URZ ;  /* 0x00000006270a72a4 */ /* 0x000fc4000f8e02ff */
[----:B------:R-:W-:Y:S02]  /*2950*/  UISETP.GE.AND UP0, UPT, UR4, UR7, UPT ;  /* 0x000000070400728c */ /* 0x000fe4000bf06270 */
[----:B------:R-:W-:Y:S02]  /*2960*/  UIMAD.WIDE.U32 UR12, UR4, UR8, URZ ;  /* 0x00000008040c72a5 */ /* 0x000fe4000f8e00ff */
[----:B------:R-:W-:Y:S02]  /*2970*/  UISETP.GE.OR UP0, UPT, UR5, UR10, UP0 ;  /* 0x0000000a0500728c */ /* 0x000fe40008706670 */
[----:B------:R-:W-:Y:S02]  /*2980*/  UIMAD.WIDE.U32 UR10, UR5, UR8, URZ ;  /* 0x00000008050a72a5 */ /* 0x000fe4000f8e00ff */
[----:B------:R-:W-:Y:S01]  /*2990*/  UIADD3 UR12, UPT, UPT, -UR4, URZ, URZ ;  /* 0x000000ff040c7290 */ /* 0x000fe2000fffe1ff */
[----:B------:R-:W-:Y:S01]  /*29a0*/  UMOV UR8, UR13 ;  /* 0x0000000d00087c82 */ /* 0x000fe20008000000 */
[----:B------:R-:W-:-:S02]  /*29b0*/  UIADD3 UR10, UPT, UPT, -UR5, URZ, URZ ;  /* 0x000000ff050a7290 */ /* 0x000fc4000fffe1ff */
[----:B------:R-:W-:-:S03]  /*29c0*/  USHF.R.U32.HI UR8, URZ, UR9, UR8 ;  /* 0x00000009ff087299 */ /* 0x000fc60008011608 */
[----:B------:R-:W-:Y:S01]  /*29d0*/  @!UP0 UMOV UR7, UR11 ;  /* 0x0000000b00078c82 */ /* 0x000fe20008000000 */
[----:B------:R-:W-:Y:S02]  /*29e0*/  UIMAD UR12, UR18, UR12, UR38 ;  /* 0x0000000c120c72a4 */ /* 0x000fe4000f8e0226 */
[----:B------:R-:W-:Y:S02]  /*29f0*/  USEL UR8, UR4, UR8, !UP3 ;  /* 0x0000000804087287 */ /* 0x000fe4000d800000 */
[----:B------:R-:W-:Y:S02]  /*2a00*/  @!UP0 USHF.R.U32.HI UR7, URZ, UR9, UR7 ;  /* 0x00000009ff078299 */ /* 0x000fe40008011607 */
[----:B------:R-:W-:Y:S02]  /*2a10*/  UIADD3 UR9, UPT, UPT, -UR8, URZ, URZ ;  /* 0x000000ff08097290 */ /* 0x000fe4000fffe1ff */
[----:B------:R-:W-:Y:S02]  /*2a20*/  @!UP0 USEL UR7, UR5, UR7, !UP3 ;  /* 0x0000000705078287 */ /* 0x000fe4000d800000 */
[----:B------:R-:W-:-:S02]  /*2a30*/  UIMAD UR9, UR39, UR9, UR4 ;  /* 0x00000009270972a4 */ /* 0x000fc4000f8e0204 */
[----:B------:R-:W-:Y:S02]  /*2a40*/  @!UP0 UIADD3 UR8, UPT, UPT, UR8, -UR7, URZ ;  /* 0x8000000708088290 */ /* 0x000fe4000fffe0ff */
[----:B------:R-:W-:Y:S02]  /*2a50*/  @!UP0 UIMAD UR7, UR9, UR6, UR7 ;  /* 0x00000006090782a4 */ /* 0x000fe4000f8e0207 */
[----:B------:R-:W-:Y:S02]  /*2a60*/  @!UP0 UIMAD UR4, UR39, UR8, UR5 ;  /* 0x00000008270482a4 */ /* 0x000fe4000f8e0205 */
[----:B------:R-:W-:Y:S02]  /*2a70*/  UIMAD UR6, UR20, UR10, UR42 ;  /* 0x0000000a140672a4 */ /* 0x000fe4000f8e022a */
[----:B------:R-:W-:Y:S01]  /*2a80*/  UIMAD UR38, UR4, UR18, UR12 ;  /* 0x00000012042672a4 */ /* 0x000fe2000f8e020c */
[----:B------:R-:W-:Y:S02]  /*2a90*/  @!UP0 UMOV UR5, UR7 ;  /* 0x0000000700058c82 */ /* 0x000fe40008000000 */
[----:B------:R-:W-:-:S12]  /*2aa0*/  UIMAD UR42, UR5, UR20, UR6 ;  /* 0x00000014052a72a4 */ /* 0x000fd8000f8e0206 */
.L_x_38:
[----:B------:R-:W1:Y:S02]  /*2ab0*/  LDCU UR4, c[0x0][0xb30] ;  /* 0x00016600ff0477ac */ /* 0x000e640008000800 */
[----:B-1----:R-:W-:-:S09]  /*2ac0*/  UISETP.NE.AND UP0, UPT, UR4, 0x1, UPT ;  /* 0x000000010400788c */ /* 0x002fd2000bf05270 */
[----:B------:R-:W-:Y:S05]  /*2ad0*/  BRA.U UP0, `(.L_x_39) ;  /* 0x0000000100447547 */ /* 0x000fea000b800000 */
[----:B------:R-:W1:Y:S01]  /*2ae0*/  LDCU.128 UR8, c[0x0][0xb10] ;  /* 0x00016200ff0877ac */ /* 0x000e620008000c00 */
[----:B------:R-:W2:Y:S01]  /*2af0*/  LDCU UR12, c[0x0][0xb0c] ;  /* 0x00016180ff0c77ac */ /* 0x000ea20008000800 */
[----:B------:R-:W3:Y:S01]  /*2b00*/  LDCU UR13, c[0x0][0xb20] ;  /* 0x00016400ff0d77ac */ /* 0x000ee20008000800 */
[----:B-1----:R-:W-:Y:S02]  /*2b10*/  UIMAD.WIDE.U32 UR6, UR42, UR8, URZ ;  /* 0x000000082a0672a5 */ /* 0x002fe4000f8e00ff */
[----:B------:R-:W-:Y:S02]  /*2b20*/  UIMAD.WIDE.U32 UR4, UR38, UR11, URZ ;  /* 0x0000000b260472a5 */ /* 0x000fe4000f8e00ff */
[----:B--2---:R-:W-:Y:S02]  /*2b30*/  UISETP.NE.AND UP2, UPT, UR12, 0x1, UPT ;  /* 0x000000010c00788c */ /* 0x004fe4000bf45270 */
[----:B------:R-:W-:Y:S01]  /*2b40*/  UISETP.NE.AND UP0, UPT, UR10, 0x1, UPT ;  /* 0x000000010a00788c */ /* 0x000fe2000bf05270 */
[----:B------:R-:W-:-:S02]  /*2b50*/  UMOV UR6, UR7 ;  /* 0x0000000700067c82 */ /* 0x000fc40008000000 */
[----:B------:R-:W-:Y:S01]  /*2b60*/  UMOV UR4, UR5 ;  /* 0x0000000500047c82 */ /* 0x000fe20008000000 */
[----:B------:R-:W-:Y:S02]  /*2b70*/  USHF.R.U32.HI UR6, URZ, UR9, UR6 ;  /* 0x00000009ff067299 */ /* 0x000fe40008011606 */
[----:B---3--:R-:W-:Y:S02]  /*2b80*/  USHF.R.U32.HI UR4, URZ, UR13, UR4 ;  /* 0x0000000dff047299 */ /* 0x008fe40008011604 */
[----:B------:R-:W-:Y:S02]  /*2b90*/  USEL UR5, UR42, UR6, !UP2 ;  /* 0x000000062a057287 */ /* 0x000fe4000d000000 */
[----:B------:R-:W-:-:S04]  /*2ba0*/  USEL UR4, UR38, UR4, !UP0 ;  /* 0x0000000426047287 */ /* 0x000fc8000c000000 */
[----:B------:R-:W-:Y:S02]  /*2bb0*/  UIADD3 UR6, UPT, UPT, UR5, -UR4, URZ ;  /* 0x8000000405067290 */ /* 0x000fe4000fffe0ff */
[----:B------:R-:W-:Y:S02]  /*2bc0*/  UIADD3 UR4, UPT, UPT, -UR5, UR4, URZ ;  /* 0x0000000405047290 */ /* 0x000fe4000fffe1ff */
[----:B------:R-:W-:Y:S02]  /*2bd0*/  UIMAD UR38, UR6, UR10, UR38 ;  /* 0x0000000a062672a4 */ /* 0x000fe4000f8e0226 */
[----:B------:R-:W-:-:S12]  /*2be0*/  UIMAD UR42, UR4, UR12, UR42 ;  /* 0x0000000c042a72a4 */ /* 0x000fd8000f8e022a */
.L_x_39:
[----:B------:R-:W-:Y:S01]  /*2bf0*/  R2UR UR5, R50 ;  /* 0x00000000320572ca */ /* 0x000fe200000e0000 */
[----:B------:R-:W-:Y:S01]  /*2c00*/  UMOV UR27, UR34 ;  /* 0x00000022001b7c82 */ /* 0x000fe20008000000 */
[----:B------:R-:W-:Y:S02]  /*2c10*/  R2UR UR4, R49 ;  /* 0x00000000310472ca */ /* 0x000fe400000e0000 */
[----:B------:R-:W-:Y:S02]  /*2c20*/  PLOP3.LUT P1, PT, PT, PT, PT, 0x80, 0x8 ;  /* 0x000000000008781c */ /* 0x000fe40003f2f070 */
[----:B------:R-:W-:-:S07]  /*2c30*/  LOP3.LUT R2, R2, 0x1, RZ, 0x3c, !PT ;  /* 0x0000000102027812 */ /* 0x000fce00078e3cff */
[----:B------:R-:W-:Y:S02]  /*2c40*/  UIADD3 UR44, UPT, UPT, UR42, UR5, URZ ;  /* 0x000000052a2c7290 */ /* 0x000fe4000fffe0ff */
[----:B------:R-:W-:Y:S01]  /*2c50*/  UIADD3 UR20, UPT, UPT, UR38, UR4, URZ ;  /* 0x0000000426147290 */ /* 0x000fe2000fffe0ff */
[----:B------:R-:W-:Y:S11]  /*2c60*/  BRA.U UP1, `(.L_x_40) ;  /* 0xffffffed013c7547 */ /* 0x000ff6000b83ffff */
[----:B------:R-:W-:Y:S01]  /*2c70*/  UIADD3 UR25, UPT, UPT, UR25, 0x88, URZ ;  /* 0x0000008819197890 */ /* 0x000fe2000fffe0ff */
[----:B------:R-:W-:-:S03]  /*2c80*/  MOV R2, UR23 ;  /* 0x0000001700027c02 */ /* 0x000fc60008000f00 */
[----:B------:R-:W-:Y:S01]  /*2c90*/  ULEA UR4, UR26, UR25, 0x3 ;  /* 0x000000191a047291 */ /* 0x000fe2000f8e18ff */
[----:B------:R-:W-:-:S08]  /*2ca0*/  SHF.L.U32 R2, R2, 0x1f, RZ ;  /* 0x0000001f02027819 */ /* 0x000fd000000006ff */
[----:B------:R-:W1:Y:S02]  /*2cb0*/  SYNCS.PHASECHK.TRANS64.TRYWAIT P0, [UR4], R2 ;  /* 0x00000002ff0075a7 */ /* 0x000e640008001104 */
[----:B-1----:R-:W-:Y:S05]  /*2cc0*/  @!P0 BRA `(.L_x_41) ;  /* 0x0000005c00048947 */ /* 0x002fea0003800000 */
.L_x_145:
[----:B------:R-:W-:-:S04]  /*2cd0*/  UIADD3 UR4, UPT, UPT, UR26, 0x1, URZ ;  /* 0x000000011a047890 */ /* 0x000fc8000fffe0ff */
[----:B------:R-:W-:-:S04]  /*2ce0*/  UISETP.NE.AND UP0, UPT, UR4, 0x11, UPT ;  /* 0x000000110400788c */ /* 0x000fc8000bf05270 */
[----:B------:R-:W-:Y:S02]  /*2cf0*/  USEL UR5, URZ, 0x1, UP0 ;  /* 0x00000001ff057887 */ /* 0x000fe40008000000 */
[----:B------:R-:W-:Y:S02]  /*2d00*/  USEL UR4, UR4, URZ, UP0 ;  /* 0x000000ff04047287 */ /* 0x000fe40008000000 */
[----:B------:R-:W-:Y:S02]  /*2d10*/  ULOP3.LUT UR6, UR23, UR5, URZ, 0x3c, !UPT ;  /* 0x0000000517067292 */ /* 0x000fe4000f8e3cff */
[----:B------:R-:W-:-:S04]  /*2d20*/  ULEA UR5, UR4, UR25, 0x3 ;  /* 0x0000001904057291 */ /* 0x000fc8000f8e18ff */
[----:B-1----:R-:W-:-:S04]  /*2d30*/  MOV R2, UR6 ;  /* 0x0000000600027c02 */ /* 0x002fc80008000f00 */
[----:B------:R-:W-:-:S04]  /*2d40*/  SHF.L.U32 R2, R2, 0x1f, RZ ;  /* 0x0000001f02027819 */ /* 0x000fc800000006ff */
[----:B------:R-:W1:Y:S02]  /*2d50*/  SYNCS.PHASECHK.TRANS64.TRYWAIT P0, [UR5], R2 ;  /* 0x00000002ff0075a7 */ /* 0x000e640008001105 */
[----:B-1----:R-:W-:Y:S05]  /*2d60*/  @!P0 BRA `(.L_x_42) ;  /* 0x0000005800f48947 */ /* 0x002fea0003800000 */
.L_x_147:
        /* <DEDUP_REMOVED lines=10> */
.L_x_149:
        /* <DEDUP_REMOVED lines=10> */
.L_x_151:
        /* <DEDUP_REMOVED lines=10> */
.L_x_153:
        /* <DEDUP_REMOVED lines=10> */
.L_x_155:
        /* <DEDUP_REMOVED lines=10> */
.L_x_157:
        /* <DEDUP_REMOVED lines=10> */
.L_x_159:
        /* <DEDUP_REMOVED lines=10> */
.L_x_161:
        /* <DEDUP_REMOVED lines=10> */
.L_x_163:
        /* <DEDUP_REMOVED lines=10> */
.L_x_165:
        /* <DEDUP_REMOVED lines=10> */
.L_x_167:
        /* <DEDUP_REMOVED lines=10> */
.L_x_169:
        /* <DEDUP_REMOVED lines=10> */
.L_x_171:
        /* <DEDUP_REMOVED lines=10> */
.L_x_173:
        /* <DEDUP_REMOVED lines=10> */
.L_x_175:
[----:B------:R-:W-:-:S04]  /*3630*/  UIADD3 UR4, UPT, UPT, UR4, 0x1, URZ ;  /* 0x0000000104047890 */ /* 0x000fc8000fffe0ff */
[----:B------:R-:W-:-:S04]  /*3640*/  UISETP.NE.AND UP0, UPT, UR4, 0x11, UPT ;  /* 0x000000110400788c */ /* 0x000fc8000bf05270 */
[----:B------:R-:W-:Y:S02]  /*3650*/  USEL UR5, URZ, 0x1, UP0 ;  /* 0x00000001ff057887 */ /* 0x000fe40008000000 */
[----:B------:R-:W-:Y:S02]  /*3660*/  USEL UR4, UR4, URZ, UP0 ;  /* 0x000000ff04047287 */ /* 0x000fe40008000000 */
[----:B------:R-:W-:Y:S02]  /*3670*/  ULOP3.LUT UR5, UR6, UR5, URZ, 0x3c, !UPT ;  /* 0x0000000506057292 */ /* 0x000fe4000f8e3cff */
[----:B------:R-:W-:-:S04]  /*3680*/  ULEA UR4, UR4, UR25, 0x3 ;  /* 0x0000001904047291 */ /* 0x000fc8000f8e18ff */
[----:B-1----:R-:W-:Y:S02]  /*3690*/  IMAD.U32 R2, RZ, RZ, UR5 ;  /* 0x00000005ff027e24 */ /* 0x002fe4000f8e00ff */
[----:B------:R-:W-:-:S03]  /*36a0*/  MOV R0, UR4 ;  /* 0x0000000400007c02 */ /* 0x000fc60008000f00 */
[----:B------:R-:W-:-:S07]  /*36b0*/  SHF.L.U32 R2, R2, 0x1f, RZ ;  /* 0x0000001f02027819 */ /* 0x000fce00000006ff */
.L_x_57:
[----:B-1----:R1:W2:Y:S02]  /*36c0*/  SYNCS.PHASECHK.TRANS64.TRYWAIT P0, [R0+URZ], R2 ;  /* 0x00000002000075a7 */ /* 0x0022a400080011ff */
[----:B--2---:R-:W-:Y:S05]  /*36d0*/  @!P0 NANOSLEEP.SYNCS 0x989680 ;  /* 0x009896800000895d */ /* 0x004fea0003900000 */
[----:B------:R-:W2:Y:S02]  /*36e0*/  @!P0 SYNCS.PHASECHK.TRANS64 P0, [R0+URZ], R2 ;  /* 0x00000002000085a7 */ /* 0x000ea400080010ff */
[----:B--2---:R-:W-:Y:S05]  /*36f0*/  @P0 EXIT ;  /* 0x000000000000094d */ /* 0x004fea0003800000 */
[----:B------:R-:W-:Y:S05]  /*3700*/  BRA `(.L_x_57) ;  /* 0xfffffffc00ec7947 */ /* 0x000fea000383ffff */
.L_x_22:
[----:B------:R-:W2:Y:S02]  /*3710*/  S2UR UR4, SR_CgaCtaId ;  /* 0x00000000000479c3 */ /* 0x000ea40000008800 */
[----:B--2---:R-:W-:-:S04]  /*3720*/  UISETP.NE.AND UP0, UPT, UR4, URZ, UPT ;  /* 0x000000ff0400728c */ /* 0x004fc8000bf05270 */
[----:B------:R-:W-:-:S09]  /*3730*/  UISETP.NE.OR UP0, UPT, UR18, 0x1, UP0 ;  /* 0x000000011200788c */ /* 0x000fd20008705670 */
[----:B------:R-:W-:Y:S05]  /*3740*/  BRA.U UP0, `(.L_x_58) ;  /* 0x0000000100b47547 */ /* 0x000fea000b800000 */
[----:B------:R-:W2:Y:S01]  /*3750*/  S2UR UR5, SR_CgaCtaId ;  /* 0x00000000000579c3 */ /* 0x000ea20000008800 */
[----:B------:R-:W-:Y:S01]  /*3760*/  UMOV UR4, 0x400 ;  /* 0x0000040000047882 */ /* 0x000fe20000000000 */
[----:B------:R-:W-:Y:S01]  /*3770*/  HFMA2 R2, -RZ, RZ, 0, 5.9604644775390625e-08 ;  /* 0x00000001ff027431 */ /* 0x000fe200000001ff */
[----:B------:R-:W-:Y:S01]  /*3780*/  ISETP.GE.U32.AND P0, PT, R3, 0x2, PT ;  /* 0x000000020300780c */ /* 0x000fe20003f06070 */
[----:B------:R-:W-:Y:S01]  /*3790*/  IMAD.MOV.U32 R8, RZ, RZ, RZ ;  /* 0x000000ffff087224 */ /* 0x000fe200078e00ff */
[----:B--2---:R-:W-:-:S04]  /*37a0*/  ULEA UR4, UR5, UR4, 0x18 ;  /* 0x0000000405047291 */ /* 0x004fc8000f8ec0ff */
[----:B------:R-:W-:Y:S02]  /*37b0*/  UIADD3 UR5, UPT, UPT, UR4, 0x158, URZ ;  /* 0x0000015804057890 */ /* 0x000fe4000fffe0ff */
[----:B------:R-:W-:Y:S02]  /*37c0*/  UIADD3 UR8, UPT, UPT, UR4, 0x150, URZ ;  /* 0x0000015004087890 */ /* 0x000fe4000fffe0ff */
[----:B------:R-:W-:-:S12]  /*37d0*/  UPRMT UR5, URZ, 0x654, UR5 ;  /* 0x00000654ff057896 */ /* 0x000fd80008000005 */
.L_x_61:
[----:B------:R-:W-:Y:S01]  /*37e0*/  SHF.L.U32 R6, R2, 0x1f, RZ ;  /* 0x0000001f02067819 */ /* 0x000fe200000006ff */
[----:B------:R-:W-:Y:S02]  /*37f0*/  IMAD.U32 R4, RZ, RZ, UR8 ;  /* 0x00000008ff047e24 */ /* 0x000fe4000f8e00ff */
[----:B------:R-:W-:Y:S01]  /*3800*/  @!P0 IMAD.MOV.U32 R5, RZ, RZ, 0x10 ;  /* 0x00000010ff058424 */ /* 0x000fe200078e00ff */
[----:B------:R-:W2:Y:S02]  /*3810*/  SYNCS.PHASECHK.TRANS64.TRYWAIT P1, [UR4+0x158], R6 ;  /* 0x00015806ff0075a7 */ /* 0x000ea40008021104 */
[----:B------:R-:W-:-:S04]  /*3820*/  PRMT R4, R3, 0x654, R4 ;  /* 0x0000065403047816 */ /* 0x000fc80000000004 */
[----:B------:R-:W-:Y:S01]  /*3830*/  SEL R0, R4, R0, !P0 ;  /* 0x0000000004007207 */ /* 0x000fe20004000000 */
[----:B--2---:R-:W-:Y:S06]  /*3840*/  @!P1 BRA `(.L_x_59) ;  /* 0x0000005400a49947 */ /* 0x004fec0003800000 */
.L_x_177:
[----:B------:R-:W-:Y:S01]  /*3850*/  UIADD3 UR6, UPT, UPT, UR4, 0x190, URZ ;  /* 0x0000019004067890 */ /* 0x000fe2000fffe0ff */
[----:B------:R3:W-:Y:S01]  /*3860*/  @!P0 SYNCS.ARRIVE.TRANS64.RED RZ, [R0+URZ], R5 ;  /* 0x0000000500ff89a7 */ /* 0x0007e200080004ff */
[----:B------:R-:W-:Y:S01]  /*3870*/  UIADD3 UR7, UPT, UPT, UR4, 0x150, URZ ;  /* 0x0000015004077890 */ /* 0x000fe2000fffe0ff */
[----:B------:R-:W-:-:S08]  /*3880*/  LOP3.LUT R2, R2, 0x1, RZ, 0x3c, !PT ;  /* 0x0000000102027812 */ /* 0x000fd000078e3cff */
[----:B------:R-:W-:Y:S06]  /*3890*/  UGETNEXTWORKID.BROADCAST [UR6], [UR7] ;  /* 0x00000000060073ca */ /* 0x000fec0008000100 */
[----:B---3--:R-:W-:-:S04]  /*38a0*/  SHF.L.U32 R5, R8, 0x1f, RZ ;  /* 0x0000001f08057819 */ /* 0x008fc800000006ff */
[----:B------:R-:W3:Y:S02]  /*38b0*/  SYNCS.PHASECHK.TRANS64.TRYWAIT P1, [UR4+0x150], R5 ;  /* 0x00015005ff0075a7 */ /* 0x000ee40008021104 */
[----:B---3--:R-:W-:Y:S05]  /*38c0*/  @!P1 BRA `(.L_x_60) ;  /* 0x00000054009c9947 */ /* 0x008fea0003800000 */
.L_x_179:
[----:B--2---:R-:W2:Y:S01]  /*38d0*/  LDS.128 R4, [UR4+0x190] ;  /* 0x00019004ff047984 */ /* 0x004ea20008000c00 */
[----:B------:R-:W-:Y:S01]  /*38e0*/  LOP3.LUT R8, R8, 0x1, RZ, 0x3c, !PT ;  /* 0x0000000108087812 */ /* 0x000fe200078e3cff */
[----:B------:R-:W-:Y:S01]  /*38f0*/  @!PT LDS RZ, [RZ] ;  /* 0x00000000fffff984 */ /* 0x000fe20000000800 */
[----:B------:R-:W-:Y:S01]  /*3900*/  @!PT LDS RZ, [RZ] ;  /* 0x00000000fffff984 */ /* 0x000fe20000000800 */
[----:B------:R-:W-:Y:S01]  /*3910*/  @!PT LDS RZ, [RZ] ;  /* 0x00000000fffff984 */ /* 0x000fe20000000800 */
[----:B------:R-:W-:Y:S01]  /*3920*/  @!PT LDS RZ, [RZ] ;  /* 0x00000000fffff984 */ /* 0x000fe20000000800 */
[----:B------:R3:W-:Y:S06]  /*3930*/  MEMBAR.ALL.CTA ;  /* 0x0000000000007992 */ /* 0x0007ec0000008000 */
[----:B---3--:R-:W3:Y:S02]  /*3940*/  FENCE.VIEW.ASYNC.S ;  /* 0x00000000000073c6 */ /* 0x008ee40000000000 */
[----:B---3--:R-:W-:Y:S01]  /*3950*/  SYNCS.ARRIVE.TRANS64.RED.A1T0 RZ, [UR5], RZ ;  /* 0x000000ffffff79a7 */ /* 0x008fe20008100405 */
[----:B--2---:R-:W-:-:S13]  /*3960*/  LOP3.LUT P1, RZ, R6, 0x1, RZ, 0xc0, !PT ;  /* 0x0000000106ff7812 */ /* 0x004fda000782c0ff */
[----:B------:R-:W-:Y:S05]  /*3970*/  @P1 BRA `(.L_x_61) ;  /* 0xfffffffc00981947 */ /* 0x000fea000383ffff */
[----:B------:R-:W-:-:S04]  /*3980*/  SHF.L.U32 R0, R2, 0x1f, RZ ;  /* 0x0000001f02007819 */ /* 0x000fc800000006ff */
[----:B------:R-:W2:Y:S02]  /*3990*/  SYNCS.PHASECHK.TRANS64 P0, [UR4+0x158], R0 ;  /* 0x00015800ff0075a7 */ /* 0x000ea40008001004 */
[----:B-12---:R-:W-:Y:S05]  /*39a0*/  @P0 EXIT ;  /* 0x000000000000094d */ /* 0x006fea0003800000 */
[----:B------:R-:W-:-:S07]  /*39b0*/  MOV R0, UR4 ;  /* 0x0000000400007c02 */ /* 0x000fce0008000f00 */
.L_x_62:
[----:B-1----:R-:W-:-:S04]  /*39c0*/  SHF.L.U32 R3, R2, 0x1f, RZ ;  /* 0x0000001f02037819 */ /* 0x002fc800000006ff */
[----:B------:R1:W2:Y:S03]  /*39d0*/  SYNCS.PHASECHK.TRANS64.TRYWAIT P0, [R0+URZ+0x158], R3 ;  /* 0x00015803000075a7 */ /* 0x0002a600080011ff */
[----:B--2---:R-:W-:Y:S05]  /*39e0*/  @!P0 NANOSLEEP.SYNCS 0x989680 ;  /* 0x009896800000895d */ /* 0x004fea0003900000 */
[----:B------:R-:W2:Y:S02]  /*39f0*/  @!P0 SYNCS.PHASECHK.TRANS64 P0, [R0+URZ+0x158], R3 ;  /* 0x00015803000085a7 */ /* 0x000ea400080010ff */
[----:B--2---:R-:W-:Y:S05]  /*3a00*/  @P0 EXIT ;  /* 0x000000000000094d */ /* 0x004fea0003800000 */
[----:B------:R-:W-:Y:S05]  /*3a10*/  BRA `(.L_x_62) ;  /* 0xfffffffc00e87947 */ /* 0x000fea000383ffff */
.L_x_58:
[----:B------:R-:W-:Y:S05]  /*3a20*/  BRA.U UP4, `(.L_x_63) ;  /* 0x0000001104a47547 */ /* 0x000fea000b800000 */
[----:B------:R-:W2:Y:S01]  /*3a30*/  S2UR UR4, SR_CgaCtaId ;  /* 0x00000000000479c3 */ /* 0x000ea20000008800 */
[----:B------:R-:W-:Y:S01]  /*3a40*/  UMOV UR5, 0x40 ;  /* 0x0000004000057882 */ /* 0x000fe20000000000 */
[----:B------:R-:W-:Y:S01]  /*3a50*/  NOP ;  /* 0x0000000000007918 */ /* 0x000fe20000000000 */
[----:B------:R-:W-:Y:S01]  /*3a60*/  UMOV UR6, 0x400 ;  /* 0x0000040000067882 */ /* 0x000fe20000000000 */
[----:B--2---:R-:W-:Y:S02]  /*3a70*/  ULEA UR5, UR4, UR5, 0x18 ;  /* 0x0000000504057291 */ /* 0x004fe4000f8ec0ff */
[----:B------:R-:W-:-:S07]  /*3a80*/  ULEA UR6, UR4, UR6, 0x18 ;  /* 0x0000000604067291 */ /* 0x000fce000f8ec0ff */
[----:B------:R-:W2:Y:S02]  /*3a90*/  LDS.U8 R3, [UR5+0x1c] ;  /* 0x00001c05ff037984 */ /* 0x000ea40008000000 */
[----:B--2---:R-:W-:-:S13]  /*3aa0*/  ISETP.NE.AND P0, PT, R3, RZ, PT ;  /* 0x000000ff0300720c */ /* 0x004fda0003f05270 */
[----:B------:R-:W-:Y:S05]  /*3ab0*/  @P0 BRA `(.L_x_64) ;  /* 0x0000000400080947 */ /* 0x000fea0003800000 */
[----:B------:R-:W-:Y:S02]  /*3ac0*/  UISETP.NE.U32.AND UP1, UPT, UR38, 0x1, UPT ;  /* 0x000000012600788c */ /* 0x000fe4000bf25070 */
[----:B------:R-:W-:-:S07]  /*3ad0*/  UIADD3 UR7, UPT, UPT, UR5, 0x8, URZ ;  /* 0x0000000805077890 */ /* 0x000fce000fffe0ff */
[----:B------:R-:W-:Y:S05]  /*3ae0*/  BRA.U !UP1, `(.L_x_65) ;  /* 0x00000001099c7547 */ /* 0x000fea000b800000 */
[----:B------:R-:W-:Y:S01]  /*3af0*/  ELECT P0, URZ, PT ;  /* 0x0000000000ff782f */ /* 0x000fe20003800000 */
[----:B------:R-:W-:-:S12]  /*3b00*/  BSSY B0, `(.L_x_65) ;  /* 0x0000025000007945 */ /* 0x000fd80003800000 */
[----:B------:R-:W-:Y:S05]  /*3b10*/  @!P0 BRA `(.L_x_66) ;  /* 0x00000000008c8947 */ /* 0x000fea0003800000 */
[----:B------:R-:W-:-:S05]  /*3b20*/  UMOV UR4, 0x10 ;  /* 0x0000001000047882 */ /* 0x000fca0000000000 */
[----:B------:R-:W-:Y:S04]  /*3b30*/  DEPBAR.LE SB2, 0x36 ;  /* 0x0000ad800000791a */ /* 0x000fe80000000000 */
[----:B------:R-:W2:Y:S02]  /*3b40*/  UTCATOMSWS.2CTA.FIND_AND_SET.ALIGN UP0, UR4, UR4 ;  /* 0x00000004000475e3 */ /* 0x000ea40008200800 */
[----:B--2---:R-:W-:Y:S01]  /*3b50*/  MOV R10, UR4 ;  /* 0x00000004000a7c02 */ /* 0x004fe20008000f00 */
[----:B------:R-:W-:Y:S06]  /*3b60*/  BRA.U UP0, `(.L_x_67) ;  /* 0x0000000100187547 */ /* 0x000fec000b800000 */
.L_x_68:
[----:B------:R-:W-:Y:S05]  /*3b70*/  NANOSLEEP 0x64 ;  /* 0x000000640000795d */ /* 0x000fea0003800000 */
[----:B------:R-:W-:-:S05]  /*3b80*/  UMOV UR4, 0x10 ;  /* 0x0000001000047882 */ /* 0x000fca0000000000 */
[----:B------:R-:W-:Y:S04]  /*3b90*/  DEPBAR.LE SB2, 0x36 ;  /* 0x0000ad800000791a */ /* 0x000fe80000000000 */
[----:B------:R-:W2:Y:S02]  /*3ba0*/  UTCATOMSWS.2CTA.FIND_AND_SET.ALIGN UP0, UR4, UR4 ;  /* 0x00000004000475e3 */ /* 0x000ea40008200800 */
[----:B--2---:R-:W-:Y:S01]  /*3bb0*/  MOV R10, UR4 ;  /* 0x00000004000a7c02 */ /* 0x004fe20008000f00 */
[----:B------:R-:W-:Y:S05]  /*3bc0*/  BRA.U !UP0, `(.L_x_68) ;  /* 0xfffffffd08e87547 */ /* 0x000fea000b83ffff */
.L_x_67:
[----:B------:R-:W2:Y:S01]  /*3bd0*/  LDS R6, [UR5+0x10] ;  /* 0x00001005ff067984 */ /* 0x000ea20008000800 */
[----:B------:R-:W-:Y:S01]  /*3be0*/  IMAD.U32 R3, RZ, RZ, UR6 ;  /* 0x00000006ff037e24 */ /* 0x000fe2000f8e00ff */
[----:B------:R-:W-:-:S03]  /*3bf0*/  MOV R4, UR37 ;  /* 0x0000002500047c02 */ /* 0x000fc60008000f00 */
[----:B------:R-:W-:Y:S01]  /*3c00*/  VIADD R3, R3, 0x1a0 ;  /* 0x000001a003037836 */ /* 0x000fe20000000000 */
[----:B--2---:R-:W-:-:S04]  /*3c10*/  SHF.L.U32 R6, R6, 0x1f, RZ ;  /* 0x0000001f06067819 */ /* 0x004fc800000006ff */
[----:B------:R-:W2:Y:S02]  /*3c20*/  SYNCS.PHASECHK.TRANS64.TRYWAIT P0, [UR5+0x8], R6 ;  /* 0x00000806ff0075a7 */ /* 0x000ea40008001105 */
[----:B--2---:R-:W-:Y:S05]  /*3c30*/  @P0 BRA `(.L_x_69) ;  /* 0x0000000000080947 */ /* 0x004fea0003800000 */
[----:B------:R-:W2:Y:S02]  /*3c40*/  SYNCS.PHASECHK.TRANS64.TRYWAIT P0, [UR5+0x8], R6 ;  /* 0x00000806ff0075a7 */ /* 0x000ea40008001105 */
[----:B--2---:R-:W-:Y:S05]  /*3c50*/  @!P0 BRA `(.L_x_70) ;  /* 0x0000005000d08947 */ /* 0x004fea0003800000 */
.L_x_69:
[----:B------:R-:W-:Y:S01]  /*3c60*/  PRMT R4, R4, 0x654, R3 ;  /* 0x0000065404047816 */ /* 0x000fe20000000003 */
[----:B------:R-:W-:Y:S01]  /*3c70*/  HFMA2 R3, -RZ, RZ, 0, 5.9604644775390625e-08 ;  /* 0x00000001ff037431 */ /* 0x000fe200000001ff */
[----:B------:R-:W-:Y:S01]  /*3c80*/  UPRMT UR4, UR37, 0x654, UR7 ;  /* 0x0000065425047896 */ /* 0x000fe20008000007 */
[----:B------:R-:W-:Y:S02]  /*3c90*/  IMAD.MOV.U32 R8, RZ, RZ, 0xffff ;  /* 0x0000ffffff087424 */ /* 0x000fe400078e00ff */
[----:B--2---:R-:W-:Y:S02]  /*3ca0*/  IMAD.MOV.U32 R6, RZ, RZ, 0x4 ;  /* 0x00000004ff067424 */ /* 0x004fe400078e00ff */
[----:B------:R-:W-:Y:S01]  /*3cb0*/  IMAD.SHL.U32 R9, R10, 0x20, RZ ;  /* 0x000000200a097824 */ /* 0x000fe200078e00ff */
[----:B------:R-:W-:Y:S02]  /*3cc0*/  MOV R5, UR4 ;  /* 0x0000000400057c02 */ /* 0x000fe40008000f00 */
[-C--:B------:R-:W-:Y:S01]  /*3cd0*/  SHF.L.U32 R8, R8, R10.reuse, RZ ;  /* 0x0000000a08087219 */ /* 0x080fe200000006ff */
[----:B------:R2:W-:Y:S01]  /*3ce0*/  SYNCS.ARRIVE.TRANS64.RED RZ, [UR4], R6 ;  /* 0x00000006ffff79a7 */ /* 0x0005e20008000404 */
[----:B------:R-:W-:Y:S01]  /*3cf0*/  SHF.L.U32 R7, R3, R10, RZ ;  /* 0x0000000a03077219 */ /* 0x000fe200000006ff */
[----:B------:R2:W-:Y:S04]  /*3d00*/  STS [UR6+0x1a0], R9 ;  /* 0x0001a009ff007988 */ /* 0x0005e80008000806 */
[----:B------:R2:W-:Y:S04]  /*3d10*/  STAS [R4.64], R10 ;  /* 0x0000000a04007dbd */ /* 0x0005e8000c0008ff */
[----:B------:R2:W-:Y:S04]  /*3d20*/  ATOMS.OR RZ, [UR5+0x14], R8 ;  /* 0x00001408ffff798c */ /* 0x0005e8000b000005 */
[----:B------:R2:W-:Y:S04]  /*3d30*/  ATOMS.OR RZ, [UR5+0x18], R7 ;  /* 0x00001807ffff798c */ /* 0x0005e8000b000005 */
[----:B------:R2:W-:Y:S02]  /*3d40*/  ATOMS.XOR RZ, [UR5+0x10], R3 ;  /* 0x00001003ffff798c */ /* 0x0005e4000b800005 */
.L_x_66:
[----:B-1----:R-:W-:Y:S05]  /*3d50*/  BSYNC B0 ;  /* 0x0000000000007941 */ /* 0x002fea0003800000 */
.L_x_65:
[----:B------:R-:W-:Y:S05]  /*3d60*/  BRA.U UP1, `(.L_x_71) ;  /* 0x00000001016c7547 */ /* 0x000fea000b800000 */
[----:B------:R-:W-:-:S03]  /*3d70*/  UMOV UR4, 0xffffffff ;  /* 0xffffffff00047882 */ /* 0x000fc60000000000 */
[----:B------:R-:W-:Y:S05]  /*3d80*/  BRA.DIV UR4, `(.L_x_72) ;  /* 0x00000052049c7947 */ /* 0x000fea000b800000 */
[----:B------:R-:W-:-:S13]  /*3d90*/  ELECT P6, URZ, PT ;  /* 0x0000000000ff782f */ /* 0x000fda00038c0000 */
.L_x_182:
[----:B------:R-:W-:Y:S05]  /*3da0*/  @!P6 BRA `(.L_x_71) ;  /* 0x00000000005ce947 */ /* 0x000fea0003800000 */
[----:B--2---:R-:W2:Y:S02]  /*3db0*/  LDS R4, [UR5+0x10] ;  /* 0x00001005ff047984 */ /* 0x004ea40008000800 */
[----:B--2---:R-:W-:-:S04]  /*3dc0*/  SHF.L.U32 R4, R4, 0x1f, RZ ;  /* 0x0000001f04047819 */ /* 0x004fc800000006ff */
[----:B------:R-:W2:Y:S02]  /*3dd0*/  SYNCS.PHASECHK.TRANS64.TRYWAIT P0, [UR5+0x8], R4 ;  /* 0x00000804ff0075a7 */ /* 0x000ea40008001105 */
[----:B--2---:R-:W-:Y:S05]  /*3de0*/  @P0 BRA `(.L_x_73) ;  /* 0x0000000000080947 */ /* 0x004fea0003800000 */
[----:B------:R-:W2:Y:S02]  /*3df0*/  SYNCS.PHASECHK.TRANS64.TRYWAIT P0, [UR5+0x8], R4 ;  /* 0x00000804ff0075a7 */ /* 0x000ea40008001105 */
[----:B--2---:R-:W-:Y:S05]  /*3e00*/  @!P0 BRA `(.L_x_74) ;  /* 0x00000050009c8947 */ /* 0x004fea0003800000 */
.L_x_73:
[----:B------:R-:W3:Y:S01]  /*3e10*/  LDS R6, [UR6+0x1a0] ;  /* 0x0001a006ff067984 */ /* 0x000ee20008000800 */
[----:B--2---:R-:W-:Y:S02]  /*3e20*/  HFMA2 R3, -RZ, RZ, 0, 5.9604644775390625e-08 ;  /* 0x00000001ff037431 */ /* 0x004fe400000001ff */
[----:B------:R-:W-:Y:S01]  /*3e30*/  IMAD.MOV.U32 R4, RZ, RZ, 0xffff ;  /* 0x0000ffffff047424 */ /* 0x000fe200078e00ff */
[----:B------:R-:W-:Y:S01]  /*3e40*/  UPRMT UR4, UR37, 0x654, UR7 ;  /* 0x0000065425047896 */ /* 0x000fe20008000007 */
[----:B---3--:R-:W-:-:S03]  /*3e50*/  IMAD.SHL.U32 R5, R6, 0x20, RZ ;  /* 0x0000002006057824 */ /* 0x008fc600078e00ff */
[-C--:B------:R-:W-:Y:S02]  /*3e60*/  SHF.L.U32 R4, R4, R6.reuse, RZ ;  /* 0x0000000604047219 */ /* 0x080fe400000006ff */
[----:B------:R-:W-:Y:S01]  /*3e70*/  SHF.L.U32 R6, R3, R6, RZ ;  /* 0x0000000603067219 */ /* 0x000fe200000006ff */
[----:B------:R3:W-:Y:S04]  /*3e80*/  STS [UR6+0x1a0], R5 ;  /* 0x0001a005ff007988 */ /* 0x0007e80008000806 */
[----:B------:R3:W-:Y:S04]  /*3e90*/  ATOMS.OR RZ, [UR5+0x14], R4 ;  /* 0x00001404ffff798c */ /* 0x0007e8000b000005 */
[----:B------:R3:W-:Y:S01]  /*3ea0*/  ATOMS.OR RZ, [UR5+0x18], R6 ;  /* 0x00001806ffff798c */ /* 0x0007e2000b000005 */
[----:B------:R-:W-:Y:S03]  /*3eb0*/  SYNCS.ARRIVE.TRANS64.RED.A1T0 RZ, [UR4], RZ ;  /* 0x000000ffffff79a7 */ /* 0x000fe60008100404 */
[----:B------:R3:W-:Y:S01]  /*3ec0*/  ATOMS.XOR RZ, [UR5+0x10], R3 ;  /* 0x00001003ffff798c */ /* 0x0007e2000b800005 */
[----:B------:R-:W-:Y:S05]  /*3ed0*/  BRA `(.L_x_71) ;  /* 0x0000000000107947 */ /* 0x000fea0003800000 */
.L_x_64:
[----:B------:R-:W-:Y:S02]  /*3ee0*/  MOV R3, 0xffffffff ;  /* 0xffffffff00037802 */ /* 0x000fe40000000f00 */
[----:B------:R-:W-:-:S03]  /*3ef0*/  MOV R4, 0x3f20 ;  /* 0x00003f2000047802 */ /* 0x000fc60000000f00 */
[----:B------:R2:W-:Y:S04]  /*3f00*/  STS [UR6+0x1a0], R3 ;  /* 0x0001a003ff007988 */ /* 0x0005e80008000806 */
[----:B-12--5:R-:W-:Y:S05]  /*3f10*/  CALL.REL.NOINC `($__internal_1_$__cuda_sm10x_tcgen05_guardrail_trap_phase_invalid_during_alloc) ;  /* 0x0000005400d87944 */ /* 0x026fea0003c00000 */
.L_x_71:
[----:B------:R-:W-:Y:S05]  /*3f20*/  WARPSYNC.ALL ;  /* 0x0000000000007948 */ /* 0x000fea0003800000 */
[----:B------:R-:W4:Y:S01]  /*3f30*/  S2UR UR20, SR_CgaCtaId ;  /* 0x00000000001479c3 */ /* 0x000f220000008800 */
[----:B------:R-:W-:Y:S01]  /*3f40*/  UMOV UR4, 0x400 ;  /* 0x0000040000047882 */ /* 0x000fe20000000000 */
[----:B------:R-:W-:-:S06]  /*3f50*/  NOP ;  /* 0x0000000000007918 */ /* 0x000fcc0000000000 */
[----:B------:R-:W-:Y:S06]  /*3f60*/  BAR.ARV 0x6, 0xa0 ;  /* 0x0182800000007b1d */ /* 0x000fec0000002000 */
[----:B------:R-:W1:Y:S01]  /*3f70*/  LDCU.64 UR6, c[0x0][0x388] ;  /* 0x00007100ff0677ac */ /* 0x000e620008000a00 */
[----:B------:R-:W-:Y:S01]  /*3f80*/  LOP3.LUT R2, R2, 0xffff, RZ, 0xc0, !PT ;  /* 0x0000ffff02027812 */ /* 0x000fe200078ec0ff */
[----:B--2---:R-:W-:Y:S01]  /*3f90*/  IMAD.MOV.U32 R8, RZ, RZ, 0x1 ;  /* 0x00000001ff087424 */ /* 0x004fe200078e00ff */
[----:B------:R-:W-:Y:S01]  /*3fa0*/  LOP3.LUT R0, R0, 0xffff, RZ, 0xc0, !PT ;  /* 0x0000ffff00007812 */ /* 0x000fe200078ec0ff */
[----:B------:R-:W-:Y:S01]  /*3fb0*/  UMOV UR24, URZ ;  /* 0x000000ff00187c82 */ /* 0x000fe20008000000 */
[----:B------:R-:W-:Y:S01]  /*3fc0*/  R2UR UR21, R2 ;  /* 0x00000000021572ca */ /* 0x000fe200000e0000 */
[----:B------:R-:W-:Y:S01]  /*3fd0*/  IMAD.MOV.U32 R2, RZ, RZ, RZ ;  /* 0x000000ffff027224 */ /* 0x000fe200078e00ff */
[----:B------:R-:W-:Y:S01]  /*3fe0*/  R2UR UR35, R0 ;  /* 0x00000000002372ca */ /* 0x000fe200000e0000 */
[----:B------:R-:W-:Y:S01]  /*3ff0*/  IMAD.MOV.U32 R0, RZ, RZ, RZ ;  /* 0x000000ffff007224 */ /* 0x000fe200078e00ff */
[----:B------:R-:W-:Y:S01]  /*4000*/  UMOV UR19, URZ ;  /* 0x000000ff00137c82 */ /* 0x000fe20008000000 */
[----:B----4-:R-:W-:-:S02]  /*4010*/  ULEA UR20, UR20, UR4, 0x18 ;  /* 0x0000000414147291 */ /* 0x010fc4000f8ec0ff */
[----:B------:R-:W-:Y:S02]  /*4020*/  UISETP.NE.AND UP3, UPT, UR38, URZ, UPT ;  /* 0x000000ff2600728c */ /* 0x000fe4000bf65270 */
[----:B------:R-:W-:Y:S01]  /*4030*/  UIADD3 UR34, UPT, UPT, UR20, 0x158, URZ ;  /* 0x0000015814227890 */ /* 0x000fe2000fffe0ff */
[----:B------:R-:W-:Y:S01]  /*4040*/  UMOV UR32, 0x0 ;  /* 0x0000000000207882 */ /* 0x000fe20000000000 */
[----:B------:R-:W-:Y:S01]  /*4050*/  UMOV UR33, 0x8100010 ;  /* 0x0810001000217882 */ /* 0x000fe20000000000 */
[----:B-1----:R-:W-:Y:S02]  /*4060*/  UIADD3 UR4, UPT, UPT, UR6, 0x3f, URZ ;  /* 0x0000003f06047890 */ /* 0x002fe4000fffe0ff */
[----:B---3--:R-:W1:Y:S01]  /*4070*/  LDS R3, [UR20+0x1a0] ;  /* 0x0001a014ff037984 */ /* 0x008e620008000800 */
[----:B------:R-:W2:Y:S01]  /*4080*/  LDCU UR6, c[0x0][0x390] ;  /* 0x00007200ff0677ac */ /* 0x000ea20008000800 */
[----:B------:R-:W-:Y:S02]  /*4090*/  USHF.R.S32.HI UR5, URZ, 0x1f, UR4 ;  /* 0x0000001fff057899 */ /* 0x000fe40008011404 */
[----:B------:R-:W-:-:S02]  /*40a0*/  UPRMT UR34, URZ, 0x654, UR34 ;  /* 0x00000654ff227896 */ /* 0x000fc40008000022 */
[----:B------:R-:W-:Y:S02]  /*40b0*/  ULEA.HI UR4, UR5, UR4, URZ, 0x6 ;  /* 0x0000000405047291 */ /* 0x000fe4000f8f30ff */
[----:B------:R-:W-:Y:S02]  /*40c0*/  UIADD3 UR5, UPT, UPT, UR20, 0x3300, URZ ;  /* 0x0000330014057890 */ /* 0x000fe4000fffe0ff */
[----:B------:R-:W-:Y:S02]  /*40d0*/  USHF.R.S32.HI UR4, URZ, 0x6, UR4 ;  /* 0x00000006ff047899 */ /* 0x000fe40008011404 */
[----:B------:R-:W-:Y:S02]  /*40e0*/  USHF.R.U32.HI UR5, URZ, 0x4, UR5 ;  /* 0x00000004ff057899 */ /* 0x000fe40008011605 */
[----:B------:R-:W-:Y:S02]  /*40f0*/  UIMAD UR7, UR4, UR7, URZ ;  /* 0x00000007040772a4 */ /* 0x000fe4000f8e02ff */
[----:B------:R-:W-:-:S02]  /*4100*/  UIADD3 UR4, UPT, UPT, UR20, 0x25300, URZ ;  /* 0x0002530014047890 */ /* 0x000fc4000fffe0ff */
[----:B------:R-:W-:Y:S02]  /*4110*/  ULOP3.LUT UR5, UR5, 0x3fff, URZ, 0xc0, !UPT ;  /* 0x00003fff05057892 */ /* 0x000fe4000f8ec0ff */
[----:B------:R-:W-:Y:S02]  /*4120*/  USHF.R.U32.HI UR4, URZ, 0x4, UR4 ;  /* 0x00000004ff047899 */ /* 0x000fe40008011604 */
[----:B------:R-:W-:Y:S02]  /*4130*/  ULOP3.LUT UR22, UR5, 0x10000, URZ, 0xfc, !UPT ;  /* 0x0001000005167892 */ /* 0x000fe4000f8efcff */
[----:B------:R-:W-:Y:S02]  /*4140*/  ULOP3.LUT UR23, UR4, 0x3fff, URZ, 0xc0, !UPT ;  /* 0x00003fff04177892 */ /* 0x000fe4000f8ec0ff */
[----:B--2---:R-:W-:Y:S02]  /*4150*/  UIMAD UR4, UR7, UR6, URZ ;  /* 0x00000006070472a4 */ /* 0x004fe4000f8e02ff */
[----:B------:R-:W-:-:S02]  /*4160*/  ULOP3.LUT UR23, UR23, 0x10000, URZ, 0xfc, !UPT ;  /* 0x0001000017177892 */ /* 0x000fc4000f8efcff */
[----:B------:R-:W-:Y:S02]  /*4170*/  UIADD3 UR36, UPT, UPT, UR4, -0x1, URZ ;  /* 0xffffffff04247890 */ /* 0x000fe4000fffe0ff */
[----:B------:R-:W-:Y:S01]  /*4180*/  UISETP.GE.AND UP4, UPT, UR4, 0x1, UPT ;  /* 0x000000010400788c */ /* 0x000fe2000bf86270 */
[----:B------:R-:W-:Y:S01]  /*4190*/  UMOV UR30, 0x0 ;  /* 0x00000000001e7882 */ /* 0x000fe20000000000 */
[----:B------:R-:W-:Y:S01]  /*41a0*/  UMOV UR31, 0x8100010 ;  /* 0x08100010001f7882 */ /* 0x000fe20000000000 */
[----:B------:R-:W-:Y:S01]  /*41b0*/  UMOV UR28, 0x0 ;  /* 0x00000000001c7882 */ /* 0x000fe20000000000 */
[C---:B-1----:R-:W-:Y:S01]  /*41c0*/  VIADD R5, R3.reuse, 0x20 ;  /* 0x0000002003057836 */ /* 0x042fe20000000000 */
[----:B------:R-:W-:Y:S01]  /*41d0*/  LOP3.LUT R4, R3, 0xffff, RZ, 0xc0, !PT ;  /* 0x0000ffff03047812 */ /* 0x000fe200078ec0ff */
[----:B------:R-:W-:Y:S01]  /*41e0*/  UMOV UR29, 0x8100010 ;  /* 0x08100010001d7882 */ /* 0x000fe20000000000 */
[----:B------:R-:W-:Y:S01]  /*41f0*/  UMOV UR26, 0x0 ;  /* 0x00000000001a7882 */ /* 0x000fe20000000000 */
[----:B------:R-:W-:Y:S01]  /*4200*/  UMOV UR27, 0x8100010 ;  /* 0x08100010001b7882 */ /* 0x000fe20000000000 */
[----:B------:R-:W-:-:S05]  /*4210*/  LOP3.LUT R5, R5, 0xffff, RZ, 0xc0, !PT ;  /* 0x0000ffff05057812 */ /* 0x000fca00078ec0ff */
[----:B------:R1:W-:Y:S02]  /*4220*/  STL.64 [R1], R4 ;  /* 0x0000000401007387 */ /* 0x0003e40000100a00 */
.L_x_83:
[----:B-1----:R-:W-:-:S04]  /*4230*/  SHF.L.U32 R5, R2, 0x1f, RZ ;  /* 0x0000001f02057819 */ /* 0x002fc800000006ff */
[----:B------:R-:W1:Y:S02]  /*4240*/  SYNCS.PHASECHK.TRANS64.TRYWAIT P0, [UR20+0x150], R5 ;  /* 0x00015005ff0075a7 */ /* 0x000e640008001114 */
[----:B-1-34-:R-:W-:Y:S05]  /*4250*/  @!P0 BRA `(.L_x_75) ;  /* 0x0000004c00a08947 */ /* 0x01afea0003800000 */
.L_x_184:
[----:B-1----:R-:W1:Y:S01]  /*4260*/  LDS.128 R4, [UR20+0x190] ;  /* 0x00019014ff047984 */ /* 0x002e620008000c00 */
[----:B------:R-:W-:Y:S01]  /*4270*/  ULEA UR25, UR24, UR20, 0x3 ;  /* 0x0000001418197291 */ /* 0x000fe2000f8e18ff */
[----:B------:R-:W-:Y:S01]  /*4280*/  @!PT LDS RZ, [RZ] ;  /* 0x00000000fffff984 */ /* 0x000fe20000000800 */
[----:B------:R-:W-:Y:S01]  /*4290*/  @!PT LDS RZ, [RZ] ;  /* 0x00000000fffff984 */ /* 0x000fe20000000800 */
[----:B------:R-:W-:Y:S01]  /*42a0*/  @!PT LDS RZ, [RZ] ;  /* 0x00000000fffff984 */ /* 0x000fe20000000800 */
[----:B------:R-:W-:Y:S01]  /*42b0*/  @!PT LDS RZ, [RZ] ;  /* 0x00000000fffff984 */ /* 0x000fe20000000800 */
[----:B------:R2:W-:Y:S06]  /*42c0*/  MEMBAR.ALL.CTA ;  /* 0x0000000000007992 */ /* 0x0005ec0000008000 */
[----:B--2---:R-:W2:Y:S02]  /*42d0*/  FENCE.VIEW.ASYNC.S ;  /* 0x00000000000073c6 */ /* 0x004ea40000000000 */
[----:B--2---:R-:W-:Y:S01]  /*42e0*/  SYNCS.ARRIVE.TRANS64.RED.A1T0 RZ, [UR34], RZ ;  /* 0x000000ffffff79a7 */ /* 0x004fe20008100422 */
[----:B-1----:R-:W-:Y:S01]  /*42f0*/  LOP3.LUT P3, RZ, R6, 0x1, RZ, 0xc0, !PT ;  /* 0x0000000106ff7812 */ /* 0x002fe2000786c0ff */
[----:B------:R-:W-:-:S12]  /*4300*/  BRA.U UP3, `(.L_x_76) ;  /* 0x00000001030c7547 */ /* 0x000fd8000b800000 */
[----:B------:R-:W-:-:S04]  /*4310*/  SHF.L.U32 R5, R8, 0x1f, RZ ;  /* 0x0000001f08057819 */ /* 0x000fc800000006ff */
[----:B------:R-:W1:Y:S02]  /*4320*/  SYNCS.PHASECHK.TRANS64.TRYWAIT P0, [UR25+0x170], R5 ;  /* 0x00017005ff0075a7 */ /* 0x000e640008001119 */
[----:B-1----:R-:W-:Y:S05]  /*4330*/  @!P0 BRA `(.L_x_77) ;  /* 0x0000004c00808947 */ /* 0x002fea0003800000 */
.L_x_76:
[----:B------:R-:W-:Y:S05]  /*4340*/  BRA.U UP3, `(.L_x_78) ;  /* 0x0000000503047547 */ /* 0x000fea000b800000 */
[----:B------:R-:W-:Y:S05]  /*4350*/  BRA.U !UP4, `(.L_x_79) ;  /* 0x000000010cf47547 */ /* 0x000fea000b800000 */
[----:B------:R-:W-:Y:S01]  /*4360*/  ULEA UR4, UR24, UR43, 0x2 ;  /* 0x0000002b18047291 */ /* 0x000fe2000f8e10ff */
[----:B-1----:R-:W-:-:S08]  /*4370*/  SHF.L.U32 R4, R0, 0x1f, RZ ;  /* 0x0000001f00047819 */ /* 0x002fd000000006ff */
[----:B------:R-:W5:Y:S01]  /*4380*/  LDL R5, [UR4] ;  /* 0x00000004ff057983 */ /* 0x000f620008100800 */
[----:B------:R-:W-:Y:S02]  /*4390*/  ULEA UR4, UR19, UR20, 0x3 ;  /* 0x0000001413047291 */ /* 0x000fe4000f8e18ff */
[----:B------:R-:W-:Y:S01]  /*43a0*/  UPLOP3.LUT UP2, UPT, UPT, UPT, UPT, 0x40, 0x4 ;  /* 0x000000000004789c */ /* 0x000fe20003f4e870 */
[----:B------:R-:W-:-:S06]  /*43b0*/  UMOV UR17, UR36 ;  /* 0x0000002400117c82 */ /* 0x000fcc0008000000 */
[----:B------:R1:W2:Y:S01]  /*43c0*/  SYNCS.PHASECHK.TRANS64.TRYWAIT P2, [UR4], R4 ;  /* 0x00000004ff0075a7 */ /* 0x0002a20008041104 */
[----:B------:R-:W-:-:S05]  /*43d0*/  UMOV UR4, UR19 ;  /* 0x0000001300047c82 */ /* 0x000fca0008000000 */
.L_x_82:
[----:B------:R-:W-:Y:S01]  /*43e0*/  ULEA UR18, UR4, UR20, 0x3 ;  /* 0x0000001404127291 */ /* 0x000fe2000f8e18ff */
[----:B--234-:R-:W-:Y:S11]  /*43f0*/  @P2 BRA `(.L_x_80) ;  /* 0x00000000000c2947 */ /* 0x01cff60003800000 */
[----:B------:R-:W-:Y:S04]  /*4400*/  SHF.L.U32 R6, R0, 0x1f, RZ ;  /* 0x0000001f00067819 */ /* 0x000fe800000006ff */
[----:B------:R-:W2:Y:S02]  /*4410*/  SYNCS.PHASECHK.TRANS64.TRYWAIT P0, [UR18], R6 ;  /* 0x00000006ff0075a7 */ /* 0x000ea40008001112 */
[----:B--2---:R-:W-:Y:S05]  /*4420*/  @!P0 BRA `(.L_x_81) ;  /* 0x0000004c005c8947 */ /* 0x004fea0003800000 */
.L_x_80:
[----:B------:R-:W-:Y:S01]  /*4430*/  UISETP.NE.AND UP0, UPT, UR17, URZ, UPT ;  /* 0x000000ff1100728c */ /* 0x000fe2000bf05270 */
[----:B------:R-:W-:Y:S01]  /*4440*/  PLOP3.LUT P2, PT, PT, PT, PT, 0x80, 0x8 ;  /* 0x000000000008781c */ /* 0x000fe20003f4f070 */
[----:B------:R-:W-:Y:S02]  /*4450*/  UIADD3 UR5, UPT, UPT, UR4, 0x1, URZ ;  /* 0x0000000104057890 */ /* 0x000fe4000fffe0ff */
[----:B------:R-:W-:Y:S02]  /*4460*/  ULEA UR10, UR4, UR23, 0x8 ;  /* 0x00000017040a7291 */ /* 0x000fe4000f8e40ff */
[----:B------:R-:W-:Y:S01]  /*4470*/  UISETP.NE.AND UP1, UPT, UR5, 0x11, UPT ;  /* 0x000000110500788c */ /* 0x000fe2000bf25270 */
[----:B------:R-:W-:Y:S01]  /*4480*/  PLOP3.LUT P0, PT, PT, PT, UP0, 0x80, 0x8 ;  /* 0x000000000008781c */ /* 0x000fe20003f0f008 */
[----:B------:R-:W-:Y:S02]  /*4490*/  ULEA UR14, UR4, UR22, 0x9 ;  /* 0x00000016040e7291 */ /* 0x000fe4000f8e48ff */
[----:B------:R-:W-:Y:S02]  /*44a0*/  USEL UR6, URZ, 0x1, UP1 ;  /* 0x00000001ff067887 */ /* 0x000fe40008800000 */
[----:B------:R-:W-:Y:S01]  /*44b0*/  USEL UR19, UR5, URZ, UP1 ;  /* 0x000000ff05137287 */ /* 0x000fe20008800000 */
[----:B------:R-:W-:Y:S11]  /*44c0*/  ELECT P1, URZ, PT ;  /* 0x0000000000ff782f */ /* 0x000ff60003820000 */
[----:B------:R-:W-:Y:S02]  /*44d0*/  @!UPT UIADD3 URZ, UPT, UPT, URZ, URZ, URZ ;  /* 0x000000fffffff290 */ /* 0x000fe4000fffe0ff */
[C---:B-----5:R-:W-:Y:S01]  /*44e0*/  @P1 R2UR.BROADCAST UR4, R5.reuse ;  /* 0x00000000050412ca */ /* 0x060fe200008e0000 */
[----:B------:R-:W-:Y:S01]  /*44f0*/  @UP0 ULEA UR5, UR19, UR20, 0x3 ;  /* 0x0000001413050291 */ /* 0x000fe2000f8e18ff */
[----:B------:R-:W-:Y:S01]  /*4500*/  LOP3.LUT R0, R0, UR6, RZ, 0x3c, !PT ;  /* 0x0000000600007c12 */ /* 0x000fe2000f8e3cff */
[----:B------:R-:W-:Y:S02]  /*4510*/  UIADD3 UR8, UPT, UPT, UR10, 0x2, URZ ;  /* 0x000000020a087890 */ /* 0x000fe4000fffe0ff */
[----:B------:R-:W-:Y:S01]  /*4520*/  UIADD3 UR6, UPT, UPT, UR14, 0x2, URZ ;  /* 0x000000020e067890 */ /* 0x000fe2000fffe0ff */
[----:B-1----:R-:W-:Y:S01]  /*4530*/  @P0 SHF.L.U32 R4, R0, 0x1f, RZ ;  /* 0x0000001f00040819 */ /* 0x002fe200000006ff */
[----:B------:R-:W-:Y:S01]  /*4540*/  UIADD3 UR12, UPT, UPT, UR10, 0x4, URZ ;  /* 0x000000040a0c7890 */ /* 0x000fe2000fffe0ff */
[----:B------:R-:W-:Y:S02]  /*4550*/  UMOV UR11, 0x40004040 ;  /* 0x40004040000b7882 */ /* 0x000fe40000000000 */
[----:B------:R3:W4:Y:S01]  /*4560*/  @P0 SYNCS.PHASECHK.TRANS64.TRYWAIT P2, [UR5], R4 ;  /* 0x00000004ff0005a7 */ /* 0x0007220008041105 */
[----:B------:R-:W-:Y:S11]  /*4570*/  ELECT P0, URZ, PT ;  /* 0x0000000000ff782f */ /* 0x000ff60003800000 */
[----:B------:R-:W-:Y:S02]  /*4580*/  @!UPT UIADD3 URZ, UPT, UPT, URZ, URZ, URZ ;  /* 0x000000fffffff290 */ /* 0x000fe4000fffe0ff */
[C---:B------:R-:W-:Y:S02]  /*4590*/  @P0 R2UR.BROADCAST UR16, R5.reuse ;  /* 0x00000000051002ca */ /* 0x040fe400008e0000 */
[----:B------:R-:W-:Y:S01]  /*45a0*/  ELECT P0, URZ, PT ;  /* 0x0000000000ff782f */ /* 0x000fe20003800000 */
[----:B------:R-:W-:Y:S01]  /*45b0*/  UMOV UR15, 0x40004040 ;  /* 0x40004040000f7882 */ /* 0x000fe20000000000 */
[----:B------:R-:W-:Y:S01]  /*45c0*/  UMOV UR9, 0x40004040 ;  /* 0x4000404000097882 */ /* 0x000fe20000000000 */
[----:B------:R1:W-:Y:S01]  /*45d0*/  UTCHMMA.2CTA gdesc[UR14], gdesc[UR10], tmem[UR4], tmem[UR32], idesc[UR33], UP2 ;  /* 0x00ff200a0e0075ea */ /* 0x0003e20009200004 */
[----:B------:R-:W-:Y:S01]  /*45e0*/  UPLOP3.LUT UP2, UPT, UPT, UPT, UPT, 0x80, 0x8 ;  /* 0x000000000008789c */ /* 0x000fe20003f4f070 */
[----:B------:R-:W-:Y:S01]  /*45f0*/  UMOV UR7, 0x40004040 ;  /* 0x4000404000077882 */ /* 0x000fe20000000000 */
[----:B------:R-:W-:Y:S01]  /*4600*/  UMOV UR13, 0x40004040 ;  /* 0x40004040000d7882 */ /* 0x000fe20000000000 */
[----:B------:R-:W-:Y:S04]  /*4610*/  UMOV UR5, 0x40004040 ;  /* 0x4000404000057882 */ /* 0x000fe80000000000 */
[----:B------:R2:W-:Y:S01]  /*4620*/  UTCHMMA.2CTA gdesc[UR6], gdesc[UR8], tmem[UR16], tmem[UR30], idesc[UR31], UPT ;  /* 0x00ff1e08060075ea */ /* 0x0005e2000ba00010 */
[----:B-1----:R-:W-:Y:S01]  /*4630*/  UIADD3 UR4, UPT, UPT, UR14, 0x4, URZ ;  /* 0x000000040e047890 */ /* 0x002fe2000fffe0ff */
[C---:B------:R-:W-:Y:S02]  /*4640*/  @P0 R2UR.BROADCAST UR15, R5.reuse ;  /* 0x00000000050f02ca */ /* 0x040fe400008e0000 */
[----:B------:R-:W-:Y:S01]  /*4650*/  ELECT P0, URZ, PT ;  /* 0x0000000000ff782f */ /* 0x000fe20003800000 */
[----:B------:R-:W-:Y:S02]  /*4660*/  UIADD3 UR10, UPT, UPT, UR10, 0x6, URZ ;  /* 0x000000060a0a7890 */ /* 0x000fe4000fffe0ff */
[----:B--2---:R-:W-:Y:S10]  /*4670*/  UIADD3 UR6, UPT, UPT, UR14, 0x6, URZ ;  /* 0x000000060e067890 */ /* 0x004ff4000fffe0ff */
[----:B------:R-:W-:Y:S01]  /*4680*/  @P0 R2UR.BROADCAST UR9, R5 ;  /* 0x00000000050902ca */ /* 0x000fe200008e0000 */
[----:B------:R-:W-:Y:S01]  /*4690*/  UIADD3 UR8, UPT, UPT, UR18, 0x88, URZ ;  /* 0x0000008812087890 */ /* 0x000fe2000fffe0ff */
[----:B------:R1:W-:Y:S11]  /*46a0*/  UTCHMMA.2CTA gdesc[UR4], gdesc[UR12], tmem[UR15], tmem[UR28], idesc[UR29], UPT ;  /* 0x00ff1c0c040075ea */ /* 0x0003f6000ba0000f */
[----:B------:R3:W-:Y:S01]  /*46b0*/  UTCHMMA.2CTA gdesc[UR6], gdesc[UR10], tmem[UR9], tmem[UR26], idesc[UR27], UPT ;  /* 0x00ff1a0a060075ea */ /* 0x0007e2000ba00009 */
[----:B------:R3:W-:Y:S01]  /*46c0*/  UTCBAR.2CTA.MULTICAST [UR8], URZ, UR21 ;  /* 0x000000ff080073e9 */ /* 0x0007e20008200815 */
[----:B-1----:R-:W-:Y:S02]  /*46d0*/  UIADD3 UR4, UPT, UPT, UR17, 0x1, URZ ;  /* 0x0000000111047890 */ /* 0x002fe4000fffe0ff */
[----:B------:R-:W-:Y:S02]  /*46e0*/  UIADD3 UR5, UPT, UPT, UR17, -0x1, URZ ;  /* 0xffffffff11057890 */ /* 0x000fe4000fffe0ff */
[----:B------:R-:W-:Y:S03]  /*46f0*/  UISETP.GT.U32.AND UP0, UPT, UR4, 0x1, UPT ;  /* 0x000000010400788c */ /* 0x000fe6000bf04070 */
[----:B------:R-:W-:Y:S02]  /*4700*/  UMOV UR4, UR19 ;  /* 0x0000001300047c82 */ /* 0x000fe40008000000 */
[----:B------:R-:W-:Y:S04]  /*4710*/  UMOV UR17, UR5 ;  /* 0x0000000500117c82 */ /* 0x000fe80008000000 */
[----:B------:R-:W-:Y:S05]  /*4720*/  BRA.U UP0, `(.L_x_82) ;  /* 0xfffffffd002c7547 */ /* 0x000fea000b83ffff */
.L_x_79:
[----:B------:R-:W-:-:S09]  /*4730*/  UIADD3 UR4, UPT, UPT, UR25, 0x160, URZ ;  /* 0x0000016019047890 */ /* 0x000fd2000fffe0ff */
[----:B------:R2:W-:Y:S01]  /*4740*/  UTCBAR.2CTA.MULTICAST [UR4], URZ, UR35 ;  /* 0x000000ff040073e9 */ /* 0x0005e20008200823 */
[----:B------:R-:W-:Y:S02]  /*4750*/  NOP ;  /* 0x0000000000007918 */ /* 0x000fe40000000000 */
.L_x_78:
[----:B--2---:R-:W-:Y:S01]  /*4760*/  UIADD3 UR4, UPT, UPT, UR24, 0x1, URZ ;  /* 0x0000000118047890 */ /* 0x004fe2000fffe0ff */
[----:B------:R-:W-:-:S03]  /*4770*/  LOP3.LUT R2, R2, 0x1, RZ, 0x3c, !PT ;  /* 0x0000000102027812 */ /* 0x000fc600078e3cff */
[----:B------:R-:W-:-:S04]  /*4780*/  UISETP.NE.AND UP0, UPT, UR4, 0x2, UPT ;  /* 0x000000020400788c */ /* 0x000fc8000bf05270 */
[----:B------:R-:W-:Y:S02]  /*4790*/  USEL UR5, URZ, 0x1, UP0 ;  /* 0x00000001ff057887 */ /* 0x000fe40008000000 */
[----:B------:R-:W-:-:S04]  /*47a0*/  USEL UR24, UR4, URZ, UP0 ;  /* 0x000000ff04187287 */ /* 0x000fc80008000000 */
[----:B------:R-:W-:Y:S01]  /*47b0*/  LOP3.LUT R8, R8, UR5, RZ, 0x3c, !PT ;  /* 0x0000000508087c12 */ /* 0x000fe2000f8e3cff */
[----:B------:R-:W-:Y:S07]  /*47c0*/  @P3 BRA `(.L_x_83) ;  /* 0xfffffff800983947 */ /* 0x000fee000383ffff */
[----:B---3--:R-:W2:Y:S01]  /*47d0*/  S2UR UR8, SR_CgaCtaId ;  /* 0x00000000000879c3 */ /* 0x008ea20000008800 */
[----:B------:R-:W-:Y:S01]  /*47e0*/  ELECT P0, URZ, PT ;  /* 0x0000000000ff782f */ /* 0x000fe20003800000 */
[----:B------:R-:W-:Y:S01]  /*47f0*/  HFMA2 R0, -RZ, RZ, 0, 5.9604644775390625e-08 ;  /* 0x00000001ff007431 */ /* 0x000fe200000001ff */
[----:B------:R-:W-:-:S05]  /*4800*/  UMOV UR4, 0x40 ;  /* 0x0000004000047882 */ /* 0x000fca0000000000 */
[----:B------:R-:W-:Y:S01]  /*4810*/  UVIRTCOUNT.DEALLOC.SMPOOL 0x80 ;  /* 0x000000800000784c */ /* 0x000fe20000000000 */
[----:B------:R-:W-:Y:S02]  /*4820*/  UISETP.NE.AND UP0, UPT, UR38, URZ, UPT ;  /* 0x000000ff2600728c */ /* 0x000fe4000bf05270 */
[----:B--2---:R-:W-:-:S09]  /*4830*/  ULEA UR8, UR8, UR4, 0x18 ;  /* 0x0000000408087291 */ /* 0x004fd2000f8ec0ff */
[----:B------:R2:W-:Y:S01]  /*4840*/  @P0 STS.U8 [UR8+0x1c], R0 ;  /* 0x00001c00ff000988 */ /* 0x0005e20008000008 */
[----:B------:R-:W-:Y:S05]  /*4850*/  BRA.U UP0, `(.L_x_84) ;  /* 0x0000000100587547 */ /* 0x000fea000b800000 */
[----:B------:R-:W-:Y:S01]  /*4860*/  UIADD3 UR5, UPT, UPT, UR20, 0x170, URZ ;  /* 0x0000017014057890 */ /* 0x000fe2000fffe0ff */
[----:B------:R-:W-:-:S03]  /*4870*/  SHF.L.U32 R2, R8, 0x1f, RZ ;  /* 0x0000001f08027819 */ /* 0x000fc600000006ff */
[----:B------:R-:W-:-:S09]  /*4880*/  ULEA UR4, UR24, UR5, 0x3 ;  /* 0x0000000518047291 */ /* 0x000fd2000f8e18ff */
[----:B------:R-:W3:Y:S02]  /*4890*/  SYNCS.PHASECHK.TRANS64.TRYWAIT P0, [UR4], R2 ;  /* 0x00000002ff0075a7 */ /* 0x000ee40008001104 */
[----:B---3--:R-:W-:Y:S05]  /*48a0*/  @!P0 BRA `(.L_x_85) ;  /* 0x0000004800548947 */ /* 0x008fea0003800000 */
.L_x_188:
[----:B------:R-:W-:-:S04]  /*48b0*/  UIADD3 UR4, UPT, UPT, UR24, 0x1, URZ ;  /* 0x0000000118047890 */ /* 0x000fc8000fffe0ff */
[----:B------:R-:W-:-:S04]  /*48c0*/  UISETP.NE.AND UP1, UPT, UR4, 0x2, UPT ;  /* 0x000000020400788c */ /* 0x000fc8000bf25270 */
[----:B------:R-:W-:Y:S02]  /*48d0*/  USEL UR6, URZ, 0x1, UP1 ;  /* 0x00000001ff067887 */ /* 0x000fe40008800000 */
[----:B------:R-:W-:-:S04]  /*48e0*/  USEL UR4, UR4, URZ, UP1 ;  /* 0x000000ff04047287 */ /* 0x000fc80008800000 */
[----:B------:R-:W-:Y:S01]  /*48f0*/  ULEA UR4, UR4, UR5, 0x3 ;  /* 0x0000000504047291 */ /* 0x000fe2000f8e18ff */
[----:B--2---:R-:W-:-:S04]  /*4900*/  LOP3.LUT R2, R8, UR6, RZ, 0x3c, !PT ;  /* 0x0000000608027c12 */ /* 0x004fc8000f8e3cff */
[----:B------:R-:W-:Y:S01]  /*4910*/  SHF.L.U32 R2, R2, 0x1f, RZ ;  /* 0x0000001f02027819 */ /* 0x000fe200000006ff */
[----:B------:R-:W-:-:S04]  /*4920*/  IMAD.U32 R0, RZ, RZ, UR4 ;  /* 0x00000004ff007e24 */ /* 0x000fc8000f8e00ff */
[----:B------:R2:W3:Y:S03]  /*4930*/  SYNCS.PHASECHK.TRANS64.TRYWAIT P0, [R0+URZ], R2 ;  /* 0x00000002000075a7 */ /* 0x0004e600080011ff */
[----:B---3--:R-:W-:Y:S05]  /*4940*/  @!P0 NANOSLEEP.SYNCS 0x989680 ;  /* 0x009896800000895d */ /* 0x008fea0003900000 */
[----:B------:R-:W3:Y:S02]  /*4950*/  @!P0 SYNCS.PHASECHK.TRANS64 P0, [R0+URZ], R2 ;  /* 0x00000002000085a7 */ /* 0x000ee400080010ff */
[----:B---3--:R-:W-:Y:S05]  /*4960*/  @P0 BRA `(.L_x_86) ;  /* 0x0000000000200947 */ /* 0x008fea0003800000 */
.L_x_87:
[----:B---3--:R3:W1:Y:S02]  /*4970*/  SYNCS.PHASECHK.TRANS64.TRYWAIT P0, [R0+URZ], R2 ;  /* 0x00000002000075a7 */ /* 0x00866400080011ff */
[----:B-1----:R-:W-:Y:S05]  /*4980*/  @!P0 NANOSLEEP.SYNCS 0x989680 ;  /* 0x009896800000895d */ /* 0x002fea0003900000 */
[----:B------:R-:W1:Y:S02]  /*4990*/  @!P0 SYNCS.PHASECHK.TRANS64 P0, [R0+URZ], R2 ;  /* 0x00000002000085a7 */ /* 0x000e6400080010ff */
[----:B-1----:R-:W-:Y:S05]  /*49a0*/  @!P0 BRA `(.L_x_87) ;  /* 0xfffffffc00f08947 */ /* 0x002fea000383ffff */
[----:B------:R-:W-:Y:S05]  /*49b0*/  BRA `(.L_x_86) ;  /* 0x00000000000c7947 */ /* 0x000fea0003800000 */
.L_x_84:
[----:B------:R-:W-:-:S04]  /*49c0*/  UIADD3 UR4, UPT, UPT, UR20, 0x180, URZ ;  /* 0x0000018014047890 */ /* 0x000fc8000fffe0ff */
[----:B------:R-:W-:-:S09]  /*49d0*/  UPRMT UR4, UR37, 0x654, UR4 ;  /* 0x0000065425047896 */ /* 0x000fd20008000004 */
[----:B------:R-:W-:Y:S03]  /*49e0*/  SYNCS.ARRIVE.TRANS64.RED.A1T0 RZ, [UR4], RZ ;  /* 0x000000ffffff79a7 */ /* 0x000fe60008100404 */
.L_x_86:
[----:B--23--:R-:W-:Y:S01]  /*49f0*/  SHF.L.U32 R2, RZ, 0x1f, RZ ;  /* 0x0000001fff027819 */ /* 0x00cfe200000006ff */
[----:B------:R-:W-:Y:S01]  /*4a00*/  UIADD3 UR4, UPT, UPT, UR20, 0x180, URZ ;  /* 0x0000018014047890 */ /* 0x000fe2000fffe0ff */
[----:B------:R-:W-:Y:S02]  /*4a10*/  PLOP3.LUT P0, PT, PT, PT, UP0, 0x80, 0x8 ;  /* 0x000000000008781c */ /* 0x000fe40003f0f008 */
[----:B------:R-:W2:Y:S02]  /*4a20*/  SYNCS.PHASECHK.TRANS64.TRYWAIT P1, [UR20+0x180], R2 ;  /* 0x00018002ff0075a7 */ /* 0x000ea40008021114 */
[----:B--2---:R-:W-:Y:S09]  /*4a30*/  @!P1 BRA `(.L_x_88) ;  /* 0x0000004800089947 */ /* 0x004ff20003800000 */
.L_x_190:
[----:B------:R-:W-:Y:S01]  /*4a40*/  @!UP0 UPRMT UR4, UR37, 0x654, UR4 ;  /* 0x0000065425048896 */ /* 0x000fe20008000004 */
[----:B------:R-:W-:Y:S01]  /*4a50*/  LOP3.LUT R3, R3, 0xffff, RZ, 0xc0, !PT ;  /* 0x0000ffff03037812 */ /* 0x000fe200078ec0ff */
[----:B--2---:R-:W-:-:S03]  /*4a60*/  IMAD.MOV.U32 R2, RZ, RZ, 0xffff ;  /* 0x0000ffffff027424 */ /* 0x004fc600078e00ff */
[----:B------:R-:W-:-:S04]  /*4a70*/  SHF.R.U32.HI R3, RZ, 0x5, R3 ;  /* 0x00000005ff037819 */ /* 0x000fc80000011603 */
[----:B------:R-:W-:Y:S01]  /*4a80*/  @!P0 SYNCS.ARRIVE.TRANS64.RED.A1T0 RZ, [UR4], RZ ;  /* 0x000000ffffff89a7 */ /* 0x000fe20008100404 */
[----:B------:R-:W-:Y:S01]  /*4a90*/  NOP ;  /* 0x0000000000007918 */ /* 0x000fe20000000000 */
[----:B------:R-:W2:Y:S01]  /*4aa0*/  LDS R0, [UR8+0x14] ;  /* 0x00001408ff007984 */ /* 0x000ea20008000800 */
[----:B------:R-:W-:-:S04]  /*4ab0*/  SHF.L.U32 R2, R2, R3, RZ ;  /* 0x0000000302027219 */ /* 0x000fc800000006ff */
[----:B--2---:R-:W-:-:S04]  /*4ac0*/  LOP3.LUT R0, R0, R2, RZ, 0xc0, !PT ;  /* 0x0000000200007212 */ /* 0x004fc800078ec0ff */
[----:B------:R-:W-:Y:S01]  /*4ad0*/  ISETP.NE.AND P0, PT, R0, R2, PT ;  /* 0x000000020000720c */ /* 0x000fe20003f05270 */
[----:B------:R-:W-:-:S05]  /*4ae0*/  IMAD.MOV.U32 R0, RZ, RZ, 0x1 ;  /* 0x00000001ff007424 */ /* 0x000fca00078e00ff */
[----:B------:R-:W-:-:S07]  /*4af0*/  SHF.L.U32 R0, R0, R3, RZ ;  /* 0x0000000300007219 */ /* 0x000fce00000006ff */
[----:B------:R-:W-:Y:S05]  /*4b00*/  @P0 BRA `(.L_x_89) ;  /* 0x00000000005c0947 */ /* 0x000fea0003800000 */
[----:B------:R-:W2:Y:S02]  /*4b10*/  LDS R3, [UR8+0x18] ;  /* 0x00001808ff037984 */ /* 0x000ea40008000800 */
[----:B--2---:R-:W-:-:S04]  /*4b20*/  LOP3.LUT R3, R3, R0, RZ, 0xc0, !PT ;  /* 0x0000000003037212 */ /* 0x004fc800078ec0ff */
[----:B------:R-:W-:-:S13]  /*4b30*/  ISETP.NE.AND P0, PT, R3, R0, PT ;  /* 0x000000000300720c */ /* 0x000fda0003f05270 */
[----:B------:R-:W-:Y:S05]  /*4b40*/  @P0 BRA `(.L_x_90) ;  /* 0x0000000000400947 */ /* 0x000fea0003800000 */
[----:B------:R-:W-:Y:S01]  /*4b50*/  R2UR UR4, R2 ;  /* 0x00000000020472ca */ /* 0x000fe200000e0000 */
[----:B------:R-:W2:Y:S01]  /*4b60*/  S2R R3, SR_LANEID ;  /* 0x0000000000037919 */ /* 0x000ea20000000000 */
[----:B------:R-:W-:-:S04]  /*4b70*/  LOP3.LUT R0, RZ, R0, RZ, 0x33, !PT ;  /* 0x00000000ff007212 */ /* 0x000fc800078e33ff */
[----:B------:R-:W3:Y:S07]  /*4b80*/  REDUX UR6, R0 ;  /* 0x00000000000673c4 */ /* 0x000eee0000000000 */
[----:B------:R-:W-:-:S03]  /*4b90*/  ULOP3.LUT UR5, URZ, UR4, URZ, 0x33, !UPT ;  /* 0x00000004ff057292 */ /* 0x000fc6000f8e33ff */
[----:B------:R-:W-:Y:S02]  /*4ba0*/  VOTEU.ANY UR4, UPT, PT ;  /* 0x0000000000047886 */ /* 0x000fe400038e0100 */
[----:B------:R-:W-:Y:S01]  /*4bb0*/  UFLO.U32 UR4, UR4 ;  /* 0x00000004000472bd */ /* 0x000fe200080e0000 */
[----:B------:R-:W-:-:S04]  /*4bc0*/  IMAD.U32 R2, RZ, RZ, UR5 ;  /* 0x00000005ff027e24 */ /* 0x000fc8000f8e00ff */
[----:B------:R-:W1:Y:S02]  /*4bd0*/  REDUX UR7, R2 ;  /* 0x00000000020773c4 */ /* 0x000e640000000000 */
[----:B------:R1:W-:Y:S01]  /*4be0*/  UTCATOMSWS.AND URZ, UR5 ;  /* 0x0000000500ff79e3 */ /* 0x0003e20008000000 */
[----:B---3--:R-:W-:Y:S01]  /*4bf0*/  IMAD.U32 R0, RZ, RZ, UR6 ;  /* 0x00000006ff007e24 */ /* 0x008fe2000f8e00ff */
[----:B--2---:R-:W-:Y:S01]  /*4c00*/  ISETP.EQ.U32.AND P0, PT, R3, UR4, PT ;  /* 0x0000000403007c0c */ /* 0x004fe2000bf02070 */
[----:B-1----:R-:W-:-:S12]  /*4c10*/  IMAD.U32 R2, RZ, RZ, UR7 ;  /* 0x00000007ff027e24 */ /* 0x002fd8000f8e00ff */
[----:B------:R1:W-:Y:S04]  /*4c20*/  @P0 ATOMS.AND RZ, [UR8+0x14], R2 ;  /* 0x00001402ffff098c */ /* 0x0003e8000a800008 */
[----:B------:R1:W-:Y:S01]  /*4c30*/  @P0 ATOMS.AND RZ, [UR8+0x18], R0 ;  /* 0x00001800ffff098c */ /* 0x0003e2000a800008 */
[----:B------:R-:W-:Y:S05]  /*4c40*/  BRA `(.L_x_91) ;  /* 0x0000000000147947 */ /* 0x000fea0003800000 */
.L_x_90:
[----:B------:R-:W-:Y:S02]  /*4c50*/  MOV R2, 0x4c70 ;  /* 0x00004c7000027802 */ /* 0x000fe40000000f00 */
[----:B-1--45:R-:W-:Y:S05]  /*4c60*/  CALL.REL.NOINC `($__internal_0_$__cuda_sm10x_tcgen05_guardrail_trap_col_being_dealloced_not_returned_by_alloc) ;  /* 0x0000004800787944 */ /* 0x032fea0003c00000 */
[----:B------:R-:W-:Y:S05]  /*4c70*/  BRA `(.L_x_91) ;  /* 0x0000000000087947 */ /* 0x000fea0003800000 */
.L_x_89:
[----:B------:R-:W-:Y:S02]  /*4c80*/  MOV R2, 0x4ca0 ;  /* 0x00004ca000027802 */ /* 0x000fe40000000f00 */
[----:B-1--45:R-:W-:Y:S05]  /*4c90*/  CALL.REL.NOINC `($__internal_2_$__cuda_sm10x_tcgen05_guardrail_trap_unallocated_columns_being_dealloced) ;  /* 0x0000004800847944 */ /* 0x032fea0003c00000 */
.L_x_91:
[----:B------:R-:W-:Y:S01]  /*4ca0*/  NOP ;  /* 0x0000000000007918 */ /* 0x000fe20000000000 */
[----:B------:R-:W-:Y:S05]  /*4cb0*/  EXIT ;  /* 0x000000000000794d */ /* 0x000fea0003800000 */
.L_x_63:
[----:B------:R-:W-:-:S09]  /*4cc0*/  UISETP.NE.OR UP0, UPT, UR18, 0x3, !UP3 ;  /* 0x000000031200788c */ /* 0x000fd2000df05670 */
[----:B------:R-:W-:Y:S05]  /*4cd0*/  BRA.U UP0, `(.L_x_92) ;  /* 0x0000001100947547 */ /* 0x000fea000b800000 */
[----:B------:R-:W2:Y:S01]  /*4ce0*/  LDCU.64 UR4, c[0x0][0x888] ;  /* 0x00011100ff0477ac */ /* 0x000ea20008000a00 */
[----:B------:R-:W3:Y:S01]  /*4cf0*/  S2UR UR6, SR_CgaCtaId ;  /* 0x00000000000679c3 */ /* 0x000ee20000008800 */
[----:B------:R-:W-:Y:S01]  /*4d00*/  HFMA2 R9, -RZ, RZ, 0, 5.9604644775390625e-08 ;  /* 0x00000001ff097431 */ /* 0x000fe200000001ff */
[----:B------:R-:W-:Y:S01]  /*4d10*/  MOV R8, RZ ;  /* 0x000000ff00087202 */ /* 0x000fe20000000f00 */
[----:B------:R-:W4:Y:S01]  /*4d20*/  LDCU UR38, c[0x0][0x370] ;  /* 0x00006e00ff2677ac */ /* 0x000f220008000800 */
[----:B------:R-:W-:Y:S01]  /*4d30*/  HFMA2 R3, -RZ, RZ, 0, 0.00048828125 ;  /* 0x00001000ff037431 */ /* 0x000fe200000001ff */
[----:B------:R-:W1:Y:S03]  /*4d40*/  LDCU.128 UR40, c[0x0][0xb10] ;  /* 0x00016200ff2877ac */ /* 0x000e660008000c00 */
[----:B------:R-:W4:Y:S01]  /*4d50*/  LDC.64 R10, c[0x0][0x348] ;  /* 0x0000d200ff0a7b82 */ /* 0x000f220000000a00 */
[----:B------:R-:W1:Y:S01]  /*4d60*/  LDCU UR33, c[0x0][0x374] ;  /* 0x00006e80ff2177ac */ /* 0x000e620008000800 */
[----:B------:R-:W4:Y:S01]  /*4d70*/  LDCU.64 UR34, c[0x0][0x890] ;  /* 0x00011200ff2277ac */ /* 0x000f220008000a00 */
[----:B------:R-:W4:Y:S01]  /*4d80*/  LDCU UR30, c[0x0][0xb0c] ;  /* 0x00016180ff1e77ac */ /* 0x000f220008000800 */
[----:B--2---:R-:W-:Y:S01]  /*4d90*/  UISETP.NE.U32.AND UP0, UPT, UR4, URZ, UPT ;  /* 0x000000ff0400728c */ /* 0x004fe2000bf05070 */
[----:B------:R-:W2:Y:S01]  /*4da0*/  LDCU UR54, c[0x0][0xb20] ;  /* 0x00016400ff3677ac */ /* 0x000ea20008000800 */
[----:B------:R-:W2:Y:S01]  /*4db0*/  LDCU UR4, c[0x0][0xb30] ;  /* 0x00016600ff0477ac */ /* 0x000ea20008000800 */
[----:B------:R-:W2:Y:S01]  /*4dc0*/  LDCU.128 UR48, c[0x0][0x980] ;  /* 0x00013000ff3077ac */ /* 0x000ea20008000c00 */
[----:B------:R-:W-:Y:S01]  /*4dd0*/  UMOV UR31, 0x400 ;  /* 0x00000400001f7882 */ /* 0x000fe20000000000 */
[----:B-1----:R-:W-:-:S02]  /*4de0*/  UIMAD.WIDE.U32 UR8, UR33, UR43, URZ ;  /* 0x0000002b210872a5 */ /* 0x002fc4000f8e00ff */
[----:B---3--:R-:W-:Y:S02]  /*4df0*/  ULEA UR31, UR6, UR31, 0x18 ;  /* 0x0000001f061f7291 */ /* 0x008fe4000f8ec0ff */
[----:B----4-:R-:W-:Y:S02]  /*4e00*/  UIMAD.WIDE.U32 UR6, UR38, UR40, URZ ;  /* 0x00000028260672a5 */ /* 0x010fe4000f8e00ff */
[----:B------:R-:W-:Y:S02]  /*4e10*/  UISETP.NE.AND.EX UP5, UPT, UR5, URZ, UPT, UP0 ;  /* 0x000000ff0500728c */ /* 0x000fe4000bfa5300 */
[----:B------:R-:W-:Y:S02]  /*4e20*/  UISETP.NE.U32.AND UP6, UPT, UR34, URZ, UPT ;  /* 0x000000ff2200728c */ /* 0x000fe4000bfc5070 */
[----:B------:R-:W-:Y:S02]  /*4e30*/  UIADD3 UR45, UPT, UPT, UR31, 0x158, URZ ;  /* 0x000001581f2d7890 */ /* 0x000fe4000fffe0ff */
[----:B------:R-:W-:-:S02]  /*4e40*/  UISETP.NE.AND UP0, UPT, UR39, 0x1, UPT ;  /* 0x000000012700788c */ /* 0x000fc4000bf05270 */
[----:B------:R-:W-:Y:S01]  /*4e50*/  UISETP.NE.AND UP0, UPT, UR30, 0x1, UPT ;  /* 0x000000011e00788c */ /* 0x000fe2000bf05270 */
[----:B------:R-:W-:Y:S01]  /*4e60*/  UMOV UR6, UR7 ;  /* 0x0000000700067c82 */ /* 0x000fe20008000000 */
[----:B------:R-:W-:Y:S01]  /*4e70*/  UMOV UR47, UR9 ;  /* 0x00000009002f7c82 */ /* 0x000fe20008000000 */
[----:B------:R-:W-:Y:S02]  /*4e80*/  UISETP.GE.AND UP2, UPT, UR39, 0x1, UPT ;  /* 0x000000012700788c */ /* 0x000fe4000bf46270 */
[----:B------:R-:W-:Y:S01]  /*4e90*/  UISETP.NE.AND UP0, UPT, UR42, 0x1, UPT ;  /* 0x000000012a00788c */ /* 0x000fe2000bf05270 */
[----:B------:R-:W-:Y:S01]  /*4ea0*/  UMOV UR32, URZ ;  /* 0x000000ff00207c82 */ /* 0x000fe20008000000 */
[----:B------:R-:W-:Y:S01]  /*4eb0*/  UPLOP3.LUT UP4, UPT, UPT, UPT, UPT, 0x40, 0x4 ;  /* 0x000000000004789c */ /* 0x000fe20003f8e870 */
[----:B------:R-:W1:Y:S01]  /*4ec0*/  LDCU.64 UR22, c[0x0][0xb28] ;  /* 0x00016500ff1677ac */ /* 0x000e620008000a00 */
[----:B------:R-:W3:Y:S01]  /*4ed0*/  LDCU.64 UR36, c[0x0][0x990] ;  /* 0x00013200ff2477ac */ /* 0x000ee20008000a00 */
[----:B------:R-:W-:-:S02]  /*4ee0*/  UISETP.NE.AND.EX UP6, UPT, UR35, URZ, UPT, UP6 ;  /* 0x000000ff2300728c */ /* 0x000fc4000bfc5360 */
[----:B------:R-:W-:Y:S02]  /*4ef0*/  UPRMT UR45, URZ, 0x654, UR45 ;  /* 0x00000654ff2d7896 */ /* 0x000fe4000800002d */
[----:B------:R-:W-:Y:S02]  /*4f00*/  USHF.R.U32.HI UR52, URZ, UR41, UR6 ;  /* 0x00000029ff347299 */ /* 0x000fe40008011606 */
[----:B--2---:R-:W-:Y:S02]  /*4f10*/  USHF.R.U32.HI UR47, URZ, UR54, UR47 ;  /* 0x00000036ff2f7299 */ /* 0x004fe4000801162f */
[----:B------:R-:W-:Y:S02]  /*4f20*/  UISETP.NE.AND UP3, UPT, UR4, 0x1, UPT ;  /* 0x000000010400788c */ /* 0x000fe4000bf65270 */
[----:B------:R-:W-:Y:S02]  /*4f30*/  UISETP.NE.AND UP2, UPT, UR48, 0x1, UPT ;  /* 0x000000013000788c */ /* 0x000fe4000bf45270 */
[----:B------:R-:W-:-:S11]  /*4f40*/  UISETP.NE.AND UP0, UPT, UR51, 0x1, UPT ;  /* 0x000000013300788c */ /* 0x000fd6000bf05270 */
.L_x_101:
[----:B------:R-:W-:Y:S04]  /*4f50*/  SHF.L.U32 R2, R8, 0x1f, RZ ;  /* 0x0000001f08027819 */ /* 0x000fe800000006ff */
[----:B--2---:R-:W2:Y:S02]  /*4f60*/  SYNCS.PHASECHK.TRANS64.TRYWAIT P0, [UR31+0x150], R2 ;  /* 0x00015002ff0075a7 */ /* 0x004ea4000800111f */
[----:B--2---:R-:W-:Y:S05]  /*4f70*/  @!P0 BRA `(.L_x_93) ;  /* 0x0000004000d08947 */ /* 0x004fea0003800000 */
.L_x_192:
[----:B------:R-:W4:Y:S01]  /*4f80*/  LDS.128 R4, [UR31+0x190] ;  /* 0x0001901fff047984 */ /* 0x000f220008000c00 */
[----:B------:R-:W-:Y:S01]  /*4f90*/  UISETP.GE.AND UP0, UPT, UR39, 0x1, UPT ;  /* 0x000000012700788c */ /* 0x000fe2000bf06270 */
[----:B------:R-:W-:Y:S01]  /*4fa0*/  @!PT LDS RZ, [RZ] ;  /* 0x00000000fffff984 */ /* 0x000fe20000000800 */
[----:B------:R-:W-:Y:S01]  /*4fb0*/  @!PT LDS RZ, [RZ] ;  /* 0x00000000fffff984 */ /* 0x000fe20000000800 */
[----:B------:R-:W-:Y:S01]  /*4fc0*/  @!PT LDS RZ, [RZ] ;  /* 0x00000000fffff984 */ /* 0x000fe20000000800 */
[----:B------:R-:W-:Y:S01]  /*4fd0*/  @!PT LDS RZ, [RZ] ;  /* 0x00000000fffff984 */ /* 0x000fe20000000800 */
[----:B------:R1:W-:Y:S06]  /*4fe0*/  MEMBAR.ALL.CTA ;  /* 0x0000000000007992 */ /* 0x0003ec0000008000 */
[----:B-1----:R-:W1:Y:S02]  /*4ff0*/  FENCE.VIEW.ASYNC.S ;  /* 0x00000000000073c6 */ /* 0x002e640000000000 */
[----:B-1----:R-:W-:Y:S01]  /*5000*/  SYNCS.ARRIVE.TRANS64.RED.A1T0 RZ, [UR45], RZ ;  /* 0x000000ffffff79a7 */ /* 0x002fe2000810042d */
[----:B----4-:R-:W-:Y:S11]  /*5010*/  LOP3.LUT P0, RZ, R6, 0x1, RZ, 0xc0, !PT ;  /* 0x0000000106ff7812 */ /* 0x010ff6000780c0ff */
[----:B------:R-:W-:Y:S02]  /*5020*/  @!UPT UIADD3 URZ, UPT, UPT, URZ, URZ, URZ ;  /* 0x000000fffffff290 */ /* 0x000fe4000fffe0ff */
[----:B------:R-:W-:Y:S01]  /*5030*/  VOTEU.ANY UP2, P0 ;  /* 0x0000000000ff7886 */ /* 0x000fe20000040100 */
[----:B------:R-:W-:Y:S11]  /*5040*/  PLOP3.LUT P0, PT, PT, PT, UP2, 0x80, 0x8 ;  /* 0x000000000008781c */ /* 0x000ff60003f0f028 */
[----:B------:R-:W-:Y:S02]  /*5050*/  @!UPT UIADD3 URZ, UPT, UPT, URZ, URZ, URZ ;  /* 0x000000fffffff290 */ /* 0x000fe4000fffe0ff */
[----:B--2---:R-:W-:Y:S02]  /*5060*/  @P0 MOV R2, R4 ;  /* 0x0000000400020202 */ /* 0x004fe40000000f00 */
[----:B------:R-:W-:Y:S02]  /*5070*/  @P0 LOP3.LUT R0, R5, 0xffff, RZ, 0xc0, !PT ;  /* 0x0000ffff05000812 */ /* 0x000fe400078ec0ff */
[----:B------:R-:W-:Y:S02]  /*5080*/  @P0 R2UR UR5, R2 ;  /* 0x00000000020502ca */ /* 0x000fe400000e0000 */
[----:B------:R-:W-:Y:S11]  /*5090*/  @P0 R2UR UR4, R0 ;  /* 0x00000000000402ca */ /* 0x000ff600000e0000 */
[----:B------:R-:W-:Y:S02]  /*50a0*/  @UP2 UMOV UR15, UR5 ;  /* 0x00000005000f2c82 */ /* 0x000fe40008000000 */
[----:B------:R-:W-:Y:S01]  /*50b0*/  @UP2 UMOV UR14, UR4 ;  /* 0x00000004000e2c82 */ /* 0x000fe20008000000 */
[----:B------:R-:W-:Y:S05]  /*50c0*/  BRA.U !UP0, `(.L_x_94) ;  /* 0x0000000108c07547 */ /* 0x000fea000b800000 */
[----:B------:R-:W-:Y:S02]  /*50d0*/  UP2UR UR18, UPR, URZ, 0x4 ;  /* 0x00000004ff127883 */ /* 0x000fe40008000000 */
[----:B------:R-:W-:Y:S02]  /*50e0*/  UISETP.NE.AND UP2, UPT, UR42, 0x1, UPT ;  /* 0x000000012a00788c */ /* 0x000fe4000bf45270 */
[----:B------:R-:W-:Y:S02]  /*50f0*/  UIMAD.WIDE.U32 UR6, UR14, UR43, URZ ;  /* 0x0000002b0e0672a5 */ /* 0x000fe4000f8e00ff */
[----:B------:R-:W-:Y:S02]  /*5100*/  UIMAD.WIDE.U32 UR10, UR15, UR40, URZ ;  /* 0x000000280f0a72a5 */ /* 0x000fe4000f8e00ff */
[----:B------:R-:W-:Y:S02]  /*5110*/  USEL UR4, UR33, UR47, !UP2 ;  /* 0x0000002f21047287 */ /* 0x000fe4000d000000 */
[----:B------:R-:W-:Y:S02]  /*5120*/  UISETP.NE.AND UP0, UPT, UR30, 0x1, UPT ;  /* 0x000000011e00788c */ /* 0x000fe4000bf05270 */
[----:B------:R-:W-:Y:S02]  /*5130*/  UP2UR UR19, UPR, URZ, 0x2 ;  /* 0x00000002ff137883 */ /* 0x000fe40008000000 */
[----:B------:R-:W-:Y:S02]  /*5140*/  UISETP.NE.AND UP1, UPT, UR39, 0x1, UPT ;  /* 0x000000012700788c */ /* 0x000fe4000bf25270 */
[----:B------:R-:W-:Y:S02]  /*5150*/  UIMAD.WIDE.U32 UR12, UR4, UR22, URZ ;  /* 0x00000016040c72a5 */ /* 0x000fe4000f8e00ff */
[----:B------:R-:W-:Y:S01]  /*5160*/  USEL UR9, UR38, UR52, !UP0 ;  /* 0x0000003426097287 */ /* 0x000fe2000c000000 */
[----:B------:R-:W-:Y:S01]  /*5170*/  UMOV UR6, UR7 ;  /* 0x0000000700067c82 */ /* 0x000fe20008000000 */
[----:B------:R-:W-:Y:S01]  /*5180*/  UMOV UR5, UR11 ;  /* 0x0000000b00057c82 */ /* 0x000fe20008000000 */
[----:B------:R-:W-:Y:S02]  /*5190*/  USHF.R.U32.HI UR7, URZ, UR54, UR6 ;  /* 0x00000036ff077299 */ /* 0x000fe40008011606 */
[----:B------:R-:W-:Y:S02]  /*51a0*/  USHF.R.U32.HI UR6, URZ, UR41, UR5 ;  /* 0x00000029ff067299 */ /* 0x000fe40008011605 */
[----:B------:R-:W-:Y:S02]  /*51b0*/  UIMAD.WIDE.U32 UR16, UR9, UR22, URZ ;  /* 0x00000016091072a5 */ /* 0x000fe4000f8e00ff */
[----:B------:R-:W-:Y:S02]  /*51c0*/  USEL UR8, UR14, UR7, !UP2 ;  /* 0x000000070e087287 */ /* 0x000fe4000d000000 */
[----:B------:R-:W-:Y:S02]  /*51d0*/  UISETP.NE.AND UP2, UPT, UR18, URZ, UPT ;  /* 0x000000ff1200728c */ /* 0x000fe4000bf45270 */
[----:B------:R-:W-:Y:S01]  /*51e0*/  UIMAD.WIDE.U32 UR10, UR8, UR22, URZ ;  /* 0x00000016080a72a5 */ /* 0x000fe2000f8e00ff */
[----:B------:R-:W-:Y:S02]  /*51f0*/  UMOV UR5, UR13 ;  /* 0x0000000d00057c82 */ /* 0x000fe40008000000 */
[----:B------:R-:W-:Y:S03]  /*5200*/  @UP1 USHF.R.U32.HI UR4, URZ, UR23, UR5 ;  /* 0x00000017ff041299 */ /* 0x000fe60008011605 */
[----:B------:R-:W-:Y:S01]  /*5210*/  UMOV UR5, UR17 ;  /* 0x0000001100057c82 */ /* 0x000fe20008000000 */
[----:B------:R-:W-:Y:S02]  /*5220*/  UIMAD UR4, UR39, UR4, URZ ;  /* 0x00000004270472a4 */ /* 0x000fe4000f8e02ff */
[----:B------:R-:W-:Y:S02]  /*5230*/  @UP1 USHF.R.U32.HI UR9, URZ, UR23, UR5 ;  /* 0x00000017ff091299 */ /* 0x000fe40008011605 */
[----:B------:R-:W-:Y:S02]  /*5240*/  USEL UR5, UR15, UR6, !UP0 ;  /* 0x000000060f057287 */ /* 0x000fe4000c000000 */
[----:B------:R-:W-:Y:S02]  /*5250*/  UIMAD UR6, UR39, UR9, URZ ;  /* 0x00000009270672a4 */ /* 0x000fe4000f8e02ff */
[----:B------:R-:W-:Y:S03]  /*5260*/  UISETP.GE.AND UP0, UPT, UR8, UR4, UPT ;  /* 0x000000040800728c */ /* 0x000fe6000bf06270 */
[----:B------:R-:W-:Y:S01]  /*5270*/  UMOV UR4, UR11 ;  /* 0x0000000b00047c82 */ /* 0x000fe20008000000 */
[----:B------:R-:W-:Y:S02]  /*5280*/  UISETP.GE.OR UP0, UPT, UR5, UR6, UP0 ;  /* 0x000000060500728c */ /* 0x000fe40008706670 */
[----:B------:R-:W-:Y:S02]  /*5290*/  USHF.R.U32.HI UR4, URZ, UR23, UR4 ;  /* 0x00000017ff047299 */ /* 0x000fe40008011604 */
[----:B------:R-:W-:Y:S02]  /*52a0*/  UIMAD.WIDE.U32 UR6, UR5, UR22, URZ ;  /* 0x00000016050672a5 */ /* 0x000fe4000f8e00ff */
[----:B------:R-:W-:Y:S04]  /*52b0*/  USEL UR10, UR8, UR4, !UP1 ;  /* 0x00000004080a7287 */ /* 0x000fe8000c800000 */
[----:B------:R-:W-:Y:S01]  /*52c0*/  UIADD3 UR11, UPT, UPT, -UR10, URZ, URZ ;  /* 0x000000ff0a0b7290 */ /* 0x000fe2000fffe1ff */
[----:B------:R-:W-:Y:S01]  /*52d0*/  @!UP0 UMOV UR4, UR7 ;  /* 0x0000000700048c82 */ /* 0x000fe20008000000 */
[----:B------:R-:W-:Y:S02]  /*52e0*/  UIADD3 UR7, UPT, UPT, -UR8, URZ, URZ ;  /* 0x000000ff08077290 */ /* 0x000fe4000fffe1ff */
[----:B------:R-:W-:Y:S02]  /*52f0*/  @!UP0 USHF.R.U32.HI UR4, URZ, UR23, UR4 ;  /* 0x00000017ff048299 */ /* 0x000fe40008011604 */
[----:B------:R-:W-:Y:S02]  /*5300*/  UIMAD UR6, UR39, UR11, UR8 ;  /* 0x0000000b270672a4 */ /* 0x000fe4000f8e0208 */
[----:B------:R-:W-:Y:S02]  /*5310*/  @!UP0 USEL UR4, UR5, UR4, !UP1 ;  /* 0x0000000405048287 */ /* 0x000fe4000c800000 */
[----:B------:R-:W-:Y:S02]  /*5320*/  UISETP.NE.AND UP1, UPT, UR19, URZ, UPT ;  /* 0x000000ff1300728c */ /* 0x000fe4000bf25270 */
[----:B------:R-:W-:Y:S02]  /*5330*/  @!UP0 UIMAD UR6, UR9, UR6, UR4 ;  /* 0x00000006090682a4 */ /* 0x000fe4000f8e0204 */
[----:B------:R-:W-:Y:S02]  /*5340*/  @!UP0 UIADD3 UR9, UPT, UPT, UR10, -UR4, URZ ;  /* 0x800000040a098290 */ /* 0x000fe4000fffe0ff */
[----:B------:R-:W-:Y:S02]  /*5350*/  UIADD3 UR4, UPT, UPT, -UR5, URZ, URZ ;  /* 0x000000ff05047290 */ /* 0x000fe4000fffe1ff */
[----:B------:R-:W-:Y:S03]  /*5360*/  @!UP0 UIMAD UR8, UR9, UR39, UR5 ;  /* 0x00000027090882a4 */ /* 0x000fe6000f8e0205 */
[----:B------:R-:W-:Y:S01]  /*5370*/  @!UP0 UMOV UR5, UR6 ;  /* 0x0000000600058c82 */ /* 0x000fe20008000000 */
[----:B------:R-:W-:Y:S02]  /*5380*/  UIMAD UR6, UR30, UR4, UR15 ;  /* 0x000000041e0672a4 */ /* 0x000fe4000f8e020f */
[----:B------:R-:W-:Y:S02]  /*5390*/  UIMAD UR4, UR42, UR7, UR14 ;  /* 0x000000072a0472a4 */ /* 0x000fe4000f8e020e */
[----:B------:R-:W-:Y:S02]  /*53a0*/  UIMAD UR15, UR5, UR30, UR6 ;  /* 0x0000001e050f72a4 */ /* 0x000fe4000f8e0206 */
[----:B------:R-:W-:Y:S11]  /*53b0*/  UIMAD UR14, UR8, UR42, UR4 ;  /* 0x0000002a080e72a4 */ /* 0x000ff6000f8e0204 */
[----:B------:R-:W-:Y:S01]  /*53c0*/  @!UPT UIADD3 URZ, UPT, UPT, URZ, URZ, URZ ;  /* 0x000000fffffff290 */ /* 0x000fe2000fffe0ff */
.L_x_94:
[----:B------:R-:W1:Y:S01]  /*53d0*/  @!UP3 LDCU.128 UR8, c[0x0][0xb10] ;  /* 0x00016200ff08b7ac */ /* 0x000e620008000c00 */
[----:B------:R-:W-:Y:S04]  /*53e0*/  ISETP.NE.U32.AND P1, PT, RZ, UR34, PT ;  /* 0x00000022ff007c0c */ /* 0x000fe8000bf25070 */
[----:B------:R-:W-:Y:S01]  /*53f0*/  ISETP.NE.AND.EX P1, PT, RZ, UR35, PT, P1 ;  /* 0x00000023ff007c0c */ /* 0x000fe2000bf25310 */
[----:B------:R-:W2:Y:S01]  /*5400*/  @!UP3 LDCU UR5, c[0x0][0xb0c] ;  /* 0x00016180ff05b7ac */ /* 0x000ea20008000800 */
[----:B------:R-:W-:Y:S02]  /*5410*/  USHF.L.U32 UR26, UR20, 0x6, URZ ;  /* 0x00000006141a7899 */ /* 0x000fe400080006ff */
[----:B-1----:R-:W-:Y:S07]  /*5420*/  UIMAD.WIDE.U32 UR6, UR15, UR8, URZ ;  /* 0x000000080f0672a5 */ /* 0x002fee000f8e00ff */
[----:B------:R-:W-:Y:S01]  /*5430*/  @!UP3 UMOV UR4, UR7 ;  /* 0x000000070004bc82 */ /* 0x000fe20008000000 */
[----:B--2---:R-:W-:Y:S02]  /*5440*/  @!UP3 UISETP.NE.AND UP0, UPT, UR5, 0x1, UPT ;  /* 0x000000010500b88c */ /* 0x004fe4000bf05270 */
[----:B------:R-:W-:Y:S02]  /*5450*/  @!UP3 USHF.R.U32.HI UR4, URZ, UR9, UR4 ;  /* 0x00000009ff04b299 */ /* 0x000fe40008011604 */
[----:B------:R-:W-:Y:S02]  /*5460*/  UIMAD.WIDE.U32 UR6, UR14, UR11, URZ ;  /* 0x0000000b0e0672a5 */ /* 0x000fe4000f8e00ff */
[----:B------:R-:W-:Y:S02]  /*5470*/  @!UP3 USEL UR8, UR15, UR4, !UP0 ;  /* 0x000000040f08b287 */ /* 0x000fe4000c000000 */
[----:B------:R-:W-:Y:S03]  /*5480*/  @!UP3 UISETP.NE.AND UP0, UPT, UR10, 0x1, UPT ;  /* 0x000000010a00b88c */ /* 0x000fe6000bf05270 */
[----:B------:R-:W-:Y:S02]  /*5490*/  @!UP3 UMOV UR6, UR7 ;  /* 0x000000070006bc82 */ /* 0x000fe40008000000 */
[----:B------:R-:W1:Y:S02]  /*54a0*/  @!UP3 LDCU UR4, c[0x0][0xb20] ;  /* 0x00016400ff04b7ac */ /* 0x000e640008000800 */
[----:B-1----:R-:W-:Y:S04]  /*54b0*/  @!UP3 USHF.R.U32.HI UR6, URZ, UR4, UR6 ;  /* 0x00000004ff06b299 */ /* 0x002fe80008011606 */
[----:B------:R-:W-:Y:S04]  /*54c0*/  @!UP3 USEL UR6, UR14, UR6, !UP0 ;  /* 0x000000060e06b287 */ /* 0x000fe8000c000000 */
[----:B------:R-:W-:Y:S02]  /*54d0*/  @!UP3 UIADD3 UR4, UPT, UPT, -UR8, UR6, URZ ;  /* 0x000000060804b290 */ /* 0x000fe4000fffe1ff */
[----:B------:R-:W-:Y:S02]  /*54e0*/  @!UP3 UIADD3 UR6, UPT, UPT, UR8, -UR6, URZ ;  /* 0x800000060806b290 */ /* 0x000fe4000fffe0ff */
[----:B------:R-:W-:Y:S02]  /*54f0*/  @!UP3 UIMAD UR15, UR4, UR5, UR15 ;  /* 0x00000005040fb2a4 */ /* 0x000fe4000f8e020f */
[----:B------:R-:W-:Y:S01]  /*5500*/  @!UP3 UIMAD UR14, UR6, UR10, UR14 ;  /* 0x0000000a060eb2a4 */ /* 0x000fe2000f8e020e */
[----:B------:R-:W-:Y:S11]  /*5510*/  BRA.U UP4, `(.L_x_95) ;  /* 0x0000000104107547 */ /* 0x000ff6000b800000 */
[----:B------:R-:W-:Y:S04]  /*5520*/  MOV R2, UR53 ;  /* 0x0000003500027c02 */ /* 0x000fe80008000f00 */
[----:B------:R-:W-:Y:S04]  /*5530*/  SHF.L.U32 R2, R2, 0x1f, RZ ;  /* 0x0000001f02027819 */ /* 0x000fe800000006ff */
[----:B------:R-:W1:Y:S02]  /*5540*/  SYNCS.PHASECHK.TRANS64.TRYWAIT P2, [UR31+0x148], R2 ;  /* 0x00014802ff0075a7 */ /* 0x000e64000804111f */
[----:B-1----:R-:W-:Y:S05]  /*5550*/  @!P2 BRA `(.L_x_96) ;  /* 0x0000003c0070a947 */ /* 0x002fea0003800000 */
.L_x_95:
[----:B------:R-:W-:Y:S05]  /*5560*/  BRA.U !UP6, `(.L_x_97) ;  /* 0x000000010e387547 */ /* 0x000fea000b800000 */
[----:B------:R-:W-:Y:S01]  /*5570*/  UPLOP3.LUT UP1, UPT, UPT, UPT, UP5, 0x80, 0x8 ;  /* 0x000000000008789c */ /* 0x000fe20003f2f050 */
[----:B-1----:R-:W-:Y:S01]  /*5580*/  HFMA2 R0, -RZ, RZ, 0, 5.9604644775390625e-08 ;  /* 0x00000001ff007431 */ /* 0x002fe200000001ff */
[----:B------:R-:W1:Y:S01]  /*5590*/  LDCU.64 UR8, c[0x0][0x358] ;  /* 0x00006b00ff0877ac */ /* 0x000e620008000a00 */
[----:B------:R-:W-:Y:S03]  /*55a0*/  IMAD.MOV.U32 R45, RZ, RZ, 0x1 ;  /* 0x00000001ff2d7424 */ /* 0x000fe600078e00ff */
[----:B------:R-:W-:Y:S05]  /*55b0*/  PLOP3.LUT P2, PT, PT, PT, UP1, 0x80, 0x8 ;  /* 0x000000000008781c */ /* 0x000fea0003f4f018 */
[----:B------:R-:W2:Y:S01]  /*55c0*/  @UP1 LDCU.64 UR4, c[0x0][0x888] ;  /* 0x00011100ff0417ac */ /* 0x000ea20008000a00 */
[----:B------:R-:W-:Y:S07]  /*55d0*/  @UP1 UIMAD UR6, UR46, UR34, URZ ;  /* 0x000000222e0612a4 */ /* 0x000fee000f8e02ff */
[----:B------:R-:W-:Y:S01]  /*55e0*/  @!P2 PRMT R45, R0, 0x7610, R45 ;  /* 0x00007610002da816 */ /* 0x000fe2000000002d */
[----:B--2---:R-:W-:Y:S06]  /*55f0*/  @UP1 UIMAD.WIDE UR4, UR6, 0x4, UR4 ;  /* 0x00000004060418a5 */ /* 0x004fec000f8e0204 */
[----:B-----5:R-:W-:Y:S01]  /*5600*/  IMAD.U32 R26, RZ, RZ, UR4 ;  /* 0x00000004ff1a7e24 */ /* 0x020fe2000f8e00ff */
[----:B------:R-:W-:Y:S04]  /*5610*/  MOV R27, UR5 ;  /* 0x00000005001b7c02 */ /* 0x000fe80008000f00 */
[----:B------:R-:W2:Y:S01]  /*5620*/  @!UP1 LDCU UR4, c[0x0][0x880] ;  /* 0x00011000ff0497ac */ /* 0x000ea20008000800 */
[----:B-1----:R4:W5:Y:S02]  /*5630*/  @P2 LDG.E R26, desc[UR8][R26.64] ;  /* 0x000000081a1a2981 */ /* 0x002964000c1e1900 */
[----:B--2-4-:R-:W-:Y:S07]  /*5640*/  @!P2 IMAD.U32 R26, RZ, RZ, UR4 ;  /* 0x00000004ff1aae24 */ /* 0x014fee000f8e00ff */
.L_x_97:
[----:B-----5:R-:W-:Y:S01]  /*5650*/  @!P1 FSETP.EQ.AND P3, PT, R26, RZ, PT ;  /* 0x000000ff1a00920b */ /* 0x020fe20003f62000 */
[----:B------:R-:W-:Y:S01]  /*5660*/  @!UPT UIADD3 URZ, UPT, UPT, URZ, URZ, URZ ;  /* 0x000000fffffff290 */ /* 0x000fe2000fffe0ff */
[----:B------:R-:W-:Y:S11]  /*5670*/  @!P1 BRA `(.L_x_98) ;  /* 0x0000000000149947 */ /* 0x000ff60003800000 */
[----:B------:R-:W-:Y:S02]  /*5680*/  LOP3.LUT P1, RZ, R45, 0xff, RZ, 0xc0, !PT ;  /* 0x000000ff2dff7812 */ /* 0x000fe4000782c0ff */
[----:B------:R-:W-:Y:S04]  /*5690*/  PLOP3.LUT P3, PT, PT, PT, UP1, 0x80, 0x8 ;  /* 0x000000000008781c */ /* 0x000fe80003f6f018 */
[----:B------:R-:W-:Y:S07]  /*56a0*/  PLOP3.LUT P3, PT, P3, PT, PT, 0x8, 0x80 ;  /* 0x000000000080781c */ /* 0x000fee0001f6e170 */
[----:B------:R-:W-:Y:S11]  /*56b0*/  @P1 FSETP.EQ.AND P3, PT, R26, RZ, PT ;  /* 0x000000ff1a00120b */ /* 0x000ff60003f62000 */
[----:B------:R-:W-:Y:S02]  /*56c0*/  @!UPT UIADD3 URZ, UPT, UPT, URZ, URZ, URZ ;  /* 0x000000fffffff290 */ /* 0x000fe4000fffe0ff */
.L_x_98:
[----:B------:R-:W-:Y:S01]  /*56d0*/  ULEA UR7, UR32, UR31, 0x3 ;  /* 0x0000001f20077291 */ /* 0x000fe2000f8e18ff */
[----:B-1----:R-:W-:Y:S01]  /*56e0*/  SHF.L.U32 R2, R9, 0x1f, RZ ;  /* 0x0000001f09027819 */ /* 0x002fe200000006ff */
[----:B------:R-:W-:Y:S02]  /*56f0*/  USHF.L.U32 UR27, UR44, 0x6, URZ ;  /* 0x000000062c1b7899 */ /* 0x000fe400080006ff */
[----:B------:R-:W-:Y:S02]  /*5700*/  UISETP.NE.AND UP0, UPT, UR48, 0x1, UPT ;  /* 0x000000013000788c */ /* 0x000fe4000bf05270 */
[----:B------:R-:W-:Y:S01]  /*5710*/  UIMAD.WIDE.U32 UR4, UR27, UR49, URZ ;  /* 0x000000311b0472a5 */ /* 0x000fe2000f8e00ff */
[----:B------:R-:W-:Y:S02]  /*5720*/  ELECT P2, URZ, PT ;  /* 0x0000000000ff782f */ /* 0x000fe40003840000 */
[----:B------:R-:W1:Y:S02]  /*5730*/  SYNCS.PHASECHK.TRANS64.TRYWAIT P1, [UR7+0x128], R2 ;  /* 0x00012802ff0075a7 */ /* 0x000e640008021107 */
[----:B------:R-:W-:Y:S02]  /*5740*/  PLOP3.LUT P2, PT, P3, P2, PT, 0xf2, 0x2f ;  /* 0x00000000002f781c */ /* 0x000fe40001f45e72 */
[----:B------:R-:W-:Y:S02]  /*5750*/  UMOV UR4, UR5 ;  /* 0x0000000500047c82 */ /* 0x000fe40008000000 */
[----:B------:R-:W-:Y:S04]  /*5760*/  USHF.R.U32.HI UR4, URZ, UR50, UR4 ;  /* 0x00000032ff047299 */ /* 0x000fe80008011604 */
[----:B------:R-:W-:Y:S02]  /*5770*/  USEL UR28, UR27, UR4, !UP0 ;  /* 0x000000041b1c7287 */ /* 0x000fe4000c000000 */
[----:B------:R-:W-:Y:S02]  /*5780*/  UISETP.NE.AND UP0, UPT, UR51, 0x1, UPT ;  /* 0x000000013300788c */ /* 0x000fe4000bf05270 */
[----:B---3--:R-:W-:Y:S07]  /*5790*/  UIMAD.WIDE.U32 UR4, UR28, UR36, URZ ;  /* 0x000000241c0472a5 */ /* 0x008fee000f8e00ff */
[----:B------:R-:W-:Y:S02]  /*57a0*/  UMOV UR4, UR5 ;  /* 0x0000000500047c82 */ /* 0x000fe40008000000 */
[----:B------:R-:W-:Y:S04]  /*57b0*/  USHF.R.U32.HI UR4, URZ, UR37, UR4 ;  /* 0x00000025ff047299 */ /* 0x000fe80008011604 */
[----:B------:R-:W-:Y:S02]  /*57c0*/  USEL UR29, UR28, UR4, !UP0 ;  /* 0x000000041c1d7287 */ /* 0x000fe4000c000000 */
[----:B------:R-:W-:Y:S02]  /*57d0*/  UIADD3 UR4, UPT, UPT, -UR28, URZ, URZ ;  /* 0x000000ff1c047290 */ /* 0x000fe4000fffe1ff */
[----:B------:R-:W-:Y:S02]  /*57e0*/  UIADD3 UR5, UPT, UPT, -UR29, URZ, URZ ;  /* 0x000000ff1d057290 */ /* 0x000fe4000fffe1ff */
[----:B------:R-:W-:Y:S02]  /*57f0*/  UIMAD UR27, UR48, UR4, UR27 ;  /* 0x00000004301b72a4 */ /* 0x000fe4000f8e021b */
[----:B------:R-:W-:Y:S01]  /*5800*/  UIMAD UR28, UR51, UR5, UR28 ;  /* 0x00000005331c72a4 */ /* 0x000fe2000f8e021c */
[----:B-1----:R-:W-:Y:S11]  /*5810*/  @!P1 BRA `(.L_x_99) ;  /* 0x0000003800d89947 */ /* 0x002ff60003800000 */
.L_x_195:
[----:B------:R-:W2:Y:S01]  /*5820*/  S2UR UR18, SR_CgaCtaId ;  /* 0x00000000001279c3 */ /* 0x000ea20000008800 */
[----:B------:R-:W-:Y:S01]  /*5830*/  VOTEU.ALL UP0, P2 ;  /* 0x0000000000ff7886 */ /* 0x000fe20001000000 */
[----:B-1----:R-:W-:Y:S01]  /*5840*/  @!P2 IADD3 R2, P1, PT, R10, 0x580, RZ ;  /* 0x000005800a02a810 */ /* 0x002fe20007f3e0ff */
[----:B------:R-:W-:Y:S01]  /*5850*/  UIADD3 UR25, UPT, UPT, UR7, 0x110, URZ ;  /* 0x0000011007197890 */ /* 0x000fe2000fffe0ff */
[----:B------:R-:W-:Y:S01]  /*5860*/  @P0 SHF.R.U32.HI R4, RZ, 0x10, R5 ;  /* 0x00000010ff040819 */ /* 0x000fe20000011605 */
[----:B------:R-:W-:Y:S01]  /*5870*/  UMOV UR11, UR27 ;  /* 0x0000001b000b7c82 */ /* 0x000fe20008000000 */
[----:B------:R-:W-:Y:S01]  /*5880*/  @!UP0 ULEA UR4, UR32, UR31, 0xc ;  /* 0x0000001f20048291 */ /* 0x000fe2000f8e60ff */
[----:B------:R-:W-:Y:S01]  /*5890*/  @!P2 IMAD.X R0, RZ, RZ, R11, P1 ;  /* 0x000000ffff00a224 */ /* 0x000fe200008e060b */
[----:B------:R-:W-:Y:S01]  /*58a0*/  @!UP0 UPRMT UR5, URZ, 0x40, URZ ;  /* 0x00000040ff058896 */ /* 0x000fe200080000ff */
[----:B------:R-:W-:Y:S01]  /*58b0*/  @P0 R2UR UR46, R4 ;  /* 0x00000000042e02ca */ /* 0x000fe200000e0000 */
[----:B------:R-:W-:Y:S02]  /*58c0*/  @!UP0 UIADD3 UR24, UPT, UPT, UR4, 0x200, URZ ;  /* 0x0000020004188890 */ /* 0x000fe4000fffe0ff */
[----:B------:R-:W-:Y:S02]  /*58d0*/  @!UP0 UIADD3 UR8, UPT, UPT, UR4, 0xa00, URZ ;  /* 0x00000a0004088890 */ /* 0x000fe4000fffe0ff */
[----:B------:R-:W-:Y:S02]  /*58e0*/  UIADD3 UR4, UPT, UPT, UR32, 0x1, URZ ;  /* 0x0000000120047890 */ /* 0x000fe4000fffe0ff */
[----:B------:R-:W-:Y:S02]  /*58f0*/  @!UP0 UIADD3 UR10, UPT, UPT, UR26, 0x20, URZ ;  /* 0x000000201a0a8890 */ /* 0x000fe4000fffe0ff */
[----:B------:R-:W-:Y:S01]  /*5900*/  @!UP0 UPRMT UR16, UR5, 0x5410, URZ ;  /* 0x0000541005108896 */ /* 0x000fe200080000ff */
[----:B------:R-:W-:Y:S01]  /*5910*/  @!P2 R2UR UR5, R2 ;  /* 0x000000000205a2ca */ /* 0x000fe200000e0000 */
[----:B------:R-:W-:Y:S01]  /*5920*/  UISETP.NE.AND UP0, UPT, UR4, 0x3, UPT ;  /* 0x000000030400788c */ /* 0x000fe2000bf05270 */
[----:B------:R-:W-:Y:S01]  /*5930*/  UMOV UR12, UR28 ;  /* 0x0000001c000c7c82 */ /* 0x000fe20008000000 */
[----:B------:R-:W-:Y:S02]  /*5940*/  UMOV UR13, UR29 ;  /* 0x0000001d000d7c82 */ /* 0x000fe40008000000 */
[----:B------:R-:W-:Y:S01]  /*5950*/  USEL UR6, UR4, URZ, UP0 ;  /* 0x000000ff04067287 */ /* 0x000fe20008000000 */
[----:B------:R-:W-:Y:S01]  /*5960*/  @!P2 R2UR UR4, R0 ;  /* 0x000000000004a2ca */ /* 0x000fe200000e0000 */
[----:B------:R-:W-:Y:S01]  /*5970*/  USEL UR17, URZ, 0x1, UP0 ;  /* 0x00000001ff117887 */ /* 0x000fe20008000000 */
[----:B------:R-:W-:Y:S01]  /*5980*/  @!P2 IMAD.MOV.U32 R0, RZ, RZ, 0x1000 ;  /* 0x00001000ff00a424 */ /* 0x000fe200078e00ff */
[----:B------:R-:W-:Y:S01]  /*5990*/  VOTEU.ALL UP0, P2 ;  /* 0x0000000000ff7886 */ /* 0x000fe20001000000 */
[----:B------:R-:W-:Y:S03]  /*59a0*/  UMOV UR9, UR25 ;  /* 0x0000001900097c82 */ /* 0x000fe60008000000 */
[----:B------:R-:W-:Y:S01]  /*59b0*/  IMAD.U32 R12, RZ, RZ, UR5 ;  /* 0x00000005ff0c7e24 */ /* 0x000fe2000f8e00ff */
[----:B------:R-:W-:Y:S04]  /*59c0*/  LOP3.LUT R9, R9, UR17, RZ, 0x3c, !PT ;  /* 0x0000001109097c12 */ /* 0x000fe8000f8e3cff */
[----:B------:R-:W-:Y:S01]  /*59d0*/  SHF.L.U32 R2, R9, 0x1f, RZ ;  /* 0x0000001f09027819 */ /* 0x000fe200000006ff */
[----:B------:R-:W-:Y:S01]  /*59e0*/  IMAD.U32 R13, RZ, RZ, UR4 ;  /* 0x00000004ff0d7e24 */ /* 0x000fe2000f8e00ff */
[----:B------:R-:W-:Y:S04]  /*59f0*/  @!P2 R2UR UR4, R12 ;  /* 0x000000000c04a2ca */ /* 0x000fe800000e0000 */
[----:B------:R-:W-:Y:S11]  /*5a00*/  @!P2 R2UR UR5, R13 ;  /* 0x000000000d05a2ca */ /* 0x000ff600000e0000 */
[----:B------:R-:W-:Y:S02]  /*5a10*/  @!UPT UIADD3 URZ, UPT, UPT, URZ, URZ, URZ ;  /* 0x000000fffffff290 */ /* 0x000fe4000fffe0ff */
[----:B------:R-:W-:Y:S01]  /*5a20*/  @!UP0 UTMALDG.4D.IM2COL [UR24], [UR4], UR16 ;  /* 0x00000018040083b4 */ /* 0x000fe20008058010 */
[----:B------:R-:W-:Y:S05]  /*5a30*/  VOTEU.ALL UP0, P2 ;  /* 0x0000000000ff7886 */ /* 0x000fea0001000000 */
[----:B------:R2:W-:Y:S01]  /*5a40*/  @!UP0 UTMALDG.4D.IM2COL [UR8], [UR4], UR16 ;  /* 0x00000008040083b4 */ /* 0x0005e20008058010 */
[----:B------:R1:W-:Y:S01]  /*5a50*/  @!P2 SYNCS.ARRIVE.TRANS64.RED.A0TR RZ, [UR7+0x110], R0 ;  /* 0x00011000ffffa9a7 */ /* 0x0003e20008300407 */
[----:B--2---:R-:W-:Y:S02]  /*5a60*/  UPRMT UR4, UR18, 0x654, UR25 ;  /* 0x0000065412047896 */ /* 0x004fe40008000019 */
[----:B------:R-:W-:Y:S07]  /*5a70*/  ULEA UR5, UR6, UR31, 0x3 ;  /* 0x0000001f06057291 */ /* 0x000fee000f8e18ff */
[----:B------:R-:W-:Y:S02]  /*5a80*/  SYNCS.ARRIVE.TRANS64.RED.A1T0 RZ, [UR4], RZ ;  /* 0x000000ffffff79a7 */ /* 0x000fe40008100404 */
[----:B------:R-:W2:Y:S02]  /*5a90*/  SYNCS.PHASECHK.TRANS64.TRYWAIT P1, [UR5+0x128], R2 ;  /* 0x00012802ff0075a7 */ /* 0x000ea40008021105 */
[----:B-12---:R-:W-:Y:S05]  /*5aa0*/  @!P1 BRA `(.L_x_100) ;  /* 0x00000038004c9947 */ /* 0x006fea0003800000 */
.L_x_197:
[----:B------:R-:W-:Y:S01]  /*5ab0*/  UIADD3 UR17, UPT, UPT, UR5, 0x110, URZ ;  /* 0x0000011005117890 */ /* 0x000fe2000fffe0ff */
[----:B------:R-:W2:Y:S01]  /*5ac0*/  S2UR UR56, SR_CgaCtaId ;  /* 0x00000000003879c3 */ /* 0x000ea20000008800 */
[----:B------:R-:W-:Y:S01]  /*5ad0*/  UPLOP3.LUT UP4, UPT, UPT, UPT, UPT, 0x80, 0x8 ;  /* 0x000000000008789c */ /* 0x000fe20003f8f070 */
[----:B-1----:R-:W-:Y:S01]  /*5ae0*/  @!P2 IADD3 R2, P0, PT, R10, 0x580, RZ ;  /* 0x000005800a02a810 */ /* 0x002fe20007f1e0ff */
[----:B------:R-:W-:Y:S01]  /*5af0*/  UMOV UR19, UR27 ;  /* 0x0000001b00137c82 */ /* 0x000fe20008000000 */
[----:B------:R-:W-:Y:S01]  /*5b00*/  UMOV UR20, UR28 ;  /* 0x0000001c00147c82 */ /* 0x000fe20008000000 */
[----:B------:R-:W-:Y:S01]  /*5b10*/  UMOV UR21, UR29 ;  /* 0x0000001d00157c82 */ /* 0x000fe20008000000 */
[----:B------:R-:W-:Y:S01]  /*5b20*/  UMOV UR11, UR27 ;  /* 0x0000001b000b7c82 */ /* 0x000fe20008000000 */
[----:B------:R-:W-:Y:S01]  /*5b30*/  UMOV UR12, UR28 ;  /* 0x0000001c000c7c82 */ /* 0x000fe20008000000 */
[----:B------:R-:W-:Y:S01]  /*5b40*/  UMOV UR13, UR29 ;  /* 0x0000001d000d7c82 */ /* 0x000fe20008000000 */
[----:B------:R-:W-:Y:S01]  /*5b50*/  UMOV UR9, UR17 ;  /* 0x0000001100097c82 */ /* 0x000fe20008000000 */
[----:B------:R-:W-:Y:S01]  /*5b60*/  VOTEU.ALL UP0, P2 ;  /* 0x0000000000ff7886 */ /* 0x000fe20001000000 */
[----:B------:R-:W-:Y:S01]  /*5b70*/  @!P2 IMAD.X R0, RZ, RZ, R11, P0 ;  /* 0x000000ffff00a224 */ /* 0x000fe200000e060b */
[----:B------:R-:W-:Y:S02]  /*5b80*/  R2UR UR55, R49 ;  /* 0x00000000313772ca */ /* 0x000fe400000e0000 */
[----:B------:R-:W-:Y:S01]  /*5b90*/  R2UR UR44, R50 ;  /* 0x00000000322c72ca */ /* 0x000fe200000e0000 */
[----:B------:R-:W-:Y:S01]  /*5ba0*/  @!UP0 ULEA UR4, UR6, UR31, 0xc ;  /* 0x0000001f06048291 */ /* 0x000fe2000f8e60ff */
[----:B------:R-:W-:Y:S01]  /*5bb0*/  LOP3.LUT R8, R8, 0x1, RZ, 0x3c, !PT ;  /* 0x0000000108087812 */ /* 0x000fe200078e3cff */
[----:B------:R-:W-:Y:S02]  /*5bc0*/  @!UP0 UPRMT UR7, URZ, 0x40, URZ ;  /* 0x00000040ff078896 */ /* 0x000fe400080000ff */
[----:B------:R-:W-:Y:S02]  /*5bd0*/  @!UP0 UIADD3 UR16, UPT, UPT, UR4, 0x200, URZ ;  /* 0x0000020004108890 */ /* 0x000fe4000fffe0ff */
[----:B------:R-:W-:Y:S02]  /*5be0*/  @!UP0 UIADD3 UR8, UPT, UPT, UR4, 0xa00, URZ ;  /* 0x00000a0004088890 */ /* 0x000fe4000fffe0ff */
[----:B------:R-:W-:Y:S01]  /*5bf0*/  UIADD3 UR4, UPT, UPT, UR6, 0x1, URZ ;  /* 0x0000000106047890 */ /* 0x000fe2000fffe0ff */
[----:B------:R-:W-:Y:S01]  /*5c00*/  @!P2 R2UR UR6, R2 ;  /* 0x000000000206a2ca */ /* 0x000fe200000e0000 */
[----:B------:R-:W-:Y:S02]  /*5c10*/  @!UP0 UIADD3 UR18, UPT, UPT, UR26, 0x10, URZ ;  /* 0x000000101a128890 */ /* 0x000fe4000fffe0ff */
[----:B------:R-:W-:Y:S02]  /*5c20*/  @!UP0 UIADD3 UR10, UPT, UPT, UR26, 0x30, URZ ;  /* 0x000000301a0a8890 */ /* 0x000fe4000fffe0ff */
[----:B------:R-:W-:Y:S02]  /*5c30*/  @!UP0 UPRMT UR24, UR7, 0x5410, URZ ;  /* 0x0000541007188896 */ /* 0x000fe400080000ff */
[----:B------:R-:W-:Y:S02]  /*5c40*/  UISETP.NE.AND UP0, UPT, UR4, 0x3, UPT ;  /* 0x000000030400788c */ /* 0x000fe4000bf05270 */
[----:B------:R-:W-:Y:S02]  /*5c50*/  UIADD3 UR44, UPT, UPT, UR15, UR44, URZ ;  /* 0x0000002c0f2c7290 */ /* 0x000fe4000fffe0ff */
[----:B------:R-:W-:Y:S01]  /*5c60*/  USEL UR32, UR4, URZ, UP0 ;  /* 0x000000ff04207287 */ /* 0x000fe20008000000 */
[----:B------:R-:W-:Y:S01]  /*5c70*/  @!P2 R2UR UR4, R0 ;  /* 0x000000000004a2ca */ /* 0x000fe200000e0000 */
[----:B------:R-:W-:Y:S01]  /*5c80*/  IMAD.U32 R4, RZ, RZ, UR6 ;  /* 0x00000006ff047e24 */ /* 0x000fe2000f8e00ff */
[----:B------:R-:W-:Y:S02]  /*5c90*/  USEL UR25, URZ, 0x1, UP0 ;  /* 0x00000001ff197887 */ /* 0x000fe40008000000 */
[----:B------:R-:W-:Y:S02]  /*5ca0*/  VOTEU.ALL UP0, P2 ;  /* 0x0000000000ff7886 */ /* 0x000fe40001000000 */
[----:B------:R-:W-:Y:S02]  /*5cb0*/  @!P2 R2UR UR6, R4 ;  /* 0x000000000406a2ca */ /* 0x000fe400000e0000 */
[----:B------:R-:W-:Y:S05]  /*5cc0*/  LOP3.LUT R9, R9, UR25, RZ, 0x3c, !PT ;  /* 0x0000001909097c12 */ /* 0x000fea000f8e3cff */
[----:B------:R-:W-:Y:S01]  /*5cd0*/  IMAD.U32 R5, RZ, RZ, UR4 ;  /* 0x00000004ff057e24 */ /* 0x000fe2000f8e00ff */
[----:B--2---:R-:W-:Y:S04]  /*5ce0*/  UPRMT UR4, UR56, 0x654, UR17 ;  /* 0x0000065438047896 */ /* 0x004fe80008000011 */
[----:B------:R-:W-:Y:S11]  /*5cf0*/  @!P2 R2UR UR7, R5 ;  /* 0x000000000507a2ca */ /* 0x000ff600000e0000 */
[----:B------:R-:W-:Y:S02]  /*5d00*/  @!UPT UIADD3 URZ, UPT, UPT, URZ, URZ, URZ ;  /* 0x000000fffffff290 */ /* 0x000fe4000fffe0ff */
[----:B------:R1:W-:Y:S01]  /*5d10*/  @!UP0 UTMALDG.4D.IM2COL [UR16], [UR6], UR24 ;  /* 0x00000010060083b4 */ /* 0x0003e20008058018 */
[----:B------:R-:W-:Y:S05]  /*5d20*/  VOTEU.ALL UP0, P2 ;  /* 0x0000000000ff7886 */ /* 0x000fea0001000000 */
[----:B------:R2:W-:Y:S01]  /*5d30*/  @!UP0 UTMALDG.4D.IM2COL [UR8], [UR6], UR24 ;  /* 0x00000008060083b4 */ /* 0x0005e20008058018 */
[----:B------:R2:W-:Y:S01]  /*5d40*/  @!P2 SYNCS.ARRIVE.TRANS64.RED.A0TR RZ, [UR5+0x110], R3 ;  /* 0x00011003ffffa9a7 */ /* 0x0005e20008300405 */
[----:B------:R-:W-:Y:S01]  /*5d50*/  SYNCS.ARRIVE.TRANS64.RED.A1T0 RZ, [UR4], RZ ;  /* 0x000000ffffff79a7 */ /* 0x000fe20008100404 */
[----:B-1----:R-:W-:Y:S01]  /*5d60*/  UIADD3 UR20, UPT, UPT, UR14, UR55, URZ ;  /* 0x000000370e147290 */ /* 0x002fe2000fffe0ff */
[----:B------:R-:W-:Y:S11]  /*5d70*/  BRA.U UP2, `(.L_x_101) ;  /* 0xfffffff102747547 */ /* 0x000ff6000b83ffff */
[----:B------:R-:W-:Y:S01]  /*5d80*/  UIADD3 UR31, UPT, UPT, UR31, 0x128, URZ ;  /* 0x000001281f1f7890 */ /* 0x000fe2000fffe0ff */
[----:B------:R-:W-:-:S03]  /*5d90*/  SHF.L.U32 R2, R9, 0x1f, RZ ;  /* 0x0000001f09027819 */ /* 0x000fc600000006ff */
[----:B------:R-:W-:-:S09]  /*5da0*/  ULEA UR4, UR32, UR31, 0x3 ;  /* 0x0000001f20047291 */ /* 0x000fd2000f8e18ff */
[----:B------:R-:W1:Y:S02]  /*5db0*/  SYNCS.PHASECHK.TRANS64.TRYWAIT P0, [UR4], R2 ;  /* 0x00000002ff0075a7 */ /* 0x000e640008001104 */
[----:B-1----:R-:W-:Y:S05]  /*5dc0*/  @!P0 BRA `(.L_x_102) ;  /* 0x00000034009c8947 */ /* 0x002fea0003800000 */
.L_x_199:
[----:B------:R-:W-:-:S04]  /*5dd0*/  UIADD3 UR4, UPT, UPT, UR32, 0x1, URZ ;  /* 0x0000000120047890 */ /* 0x000fc8000fffe0ff */
[----:B------:R-:W-:-:S04]  /*5de0*/  UISETP.NE.AND UP0, UPT, UR4, 0x3, UPT ;  /* 0x000000030400788c */ /* 0x000fc8000bf05270 */
[----:B--2---:R-:W-:Y:S02]  /*5df0*/  USEL UR6, URZ, 0x1, UP0 ;  /* 0x00000001ff067887 */ /* 0x004fe40008000000 */
[----:B------:R-:W-:-:S04]  /*5e00*/  USEL UR4, UR4, URZ, UP0 ;  /* 0x000000ff04047287 */ /* 0x000fc80008000000 */
[----:B------:R-:W-:Y:S01]  /*5e10*/  ULEA UR5, UR4, UR31, 0x3 ;  /* 0x0000001f04057291 */ /* 0x000fe2000f8e18ff */
[----:B------:R-:W-:-:S04]  /*5e20*/  LOP3.LUT R9, R9, UR6, RZ, 0x3c, !PT ;  /* 0x0000000609097c12 */ /* 0x000fc8000f8e3cff */
[----:B-1----:R-:W-:-:S04]  /*5e30*/  SHF.L.U32 R2, R9, 0x1f, RZ ;  /* 0x0000001f09027819 */ /* 0x002fc800000006ff */
[----:B------:R-:W1:Y:S02]  /*5e40*/  SYNCS.PHASECHK.TRANS64.TRYWAIT P0, [UR5], R2 ;  /* 0x00000002ff0075a7 */ /* 0x000e640008001105 */
[----:B-1----:R-:W-:Y:S05]  /*5e50*/  @!P0 BRA `(.L_x_103) ;  /* 0x0000003400908947 */ /* 0x002fea0003800000 */
.L_x_201:
[----:B------:R-:W-:-:S04]  /*5e60*/  UIADD3 UR4, UPT, UPT, UR4, 0x1, URZ ;  /* 0x0000000104047890 */ /* 0x000fc8000fffe0ff */
[----:B------:R-:W-:-:S04]  /*5e70*/  UISETP.NE.AND UP0, UPT, UR4, 0x3, UPT ;  /* 0x000000030400788c */ /* 0x000fc8000bf05270 */
[----:B------:R-:W-:Y:S02]  /*5e80*/  USEL UR5, URZ, 0x1, UP0 ;  /* 0x00000001ff057887 */ /* 0x000fe40008000000 */
[----:B------:R-:W-:-:S04]  /*5e90*/  USEL UR4, UR4, URZ, UP0 ;  /* 0x000000ff04047287 */ /* 0x000fc80008000000 */
[----:B------:R-:W-:Y:S01]  /*5ea0*/  ULEA UR4, UR4, UR31, 0x3 ;  /* 0x0000001f04047291 */ /* 0x000fe2000f8e18ff */
[----:B-1----:R-:W-:-:S04]  /*5eb0*/  LOP3.LUT R2, R9, UR5, RZ, 0x3c, !PT ;  /* 0x0000000509027c12 */ /* 0x002fc8000f8e3cff */
[----:B------:R-:W-:Y:S01]  /*5ec0*/  SHF.L.U32 R2, R2, 0x1f, RZ ;  /* 0x0000001f02027819 */ /* 0x000fe200000006ff */
[----:B------:R-:W-:-:S07]  /*5ed0*/  IMAD.U32 R0, RZ, RZ, UR4 ;  /* 0x00000004ff007e24 */ /* 0x000fce000f8e00ff */
.L_x_104:
[----:B-1----:R1:W2:Y:S02]  /*5ee0*/  SYNCS.PHASECHK.TRANS64.TRYWAIT P0, [R0+URZ], R2 ;  /* 0x00000002000075a7 */ /* 0x0022a400080011ff */
[----:B--2---:R-:W-:Y:S05]  /*5ef0*/  @!P0 NANOSLEEP.SYNCS 0x989680 ;  /* 0x009896800000895d */ /* 0x004fea0003900000 */
[----:B------:R-:W2:Y:S02]  /*5f00*/  @!P0 SYNCS.PHASECHK.TRANS64 P0, [R0+URZ], R2 ;  /* 0x00000002000085a7 */ /* 0x000ea400080010ff */
[----:B--2---:R-:W-:Y:S05]  /*5f10*/  @P0 EXIT ;  /* 0x000000000000094d */ /* 0x004fea0003800000 */
[----:B------:R-:W-:Y:S05]  /*5f20*/  BRA `(.L_x_104) ;  /* 0xfffffffc00ec7947 */ /* 0x000fea000383ffff */
.L_x_92:
[----:B------:R-:W-:-:S06]  /*5f30*/  UISETP.GE.AND UP0, UPT, UR18, 0x4, UPT ;  /* 0x000000041200788c */ /* 0x000fcc000bf06270 */
[----:B------:R-:W-:-:S13]  /*5f40*/  PLOP3.LUT P0, PT, PT, PT, UP0, 0x80, 0x8 ;  /* 0x000000000008781c */ /* 0x000fda0003f0f008 */
[----:B-1----:R-:W-:Y:S05]  /*5f50*/  @!P0 EXIT ;  /* 0x000000000000894d */ /* 0x002fea0003800000 */
[----:B------:R-:W1:Y:S08]  /*5f60*/  S2UR UR4, SR_CgaCtaId ;  /* 0x00000000000479c3 */ /* 0x000e700000008800 */
[----:B------:R-:W-:Y:S01]  /*5f70*/  BAR.SYNC.DEFER_BLOCKING 0x6, 0xa0 ;  /* 0x0182800000007b1d */ /* 0x000fe20000010000 */
[----:B------:R-:W-:Y:S01]  /*5f80*/  IMAD.SHL.U32 R44, R55, 0x10, RZ ;  /* 0x00000010372c7824 */ /* 0x000fe200078e00ff */
[----:B------:R-:W-:Y:S01]  /*5f90*/  CS2R R52, SRZ ;  /* 0x0000000000347805 */ /* 0x000fe2000001ff00 */
[----:B------:R-:W-:-:S02]  /*5fa0*/  IMAD.SHL.U32 R0, R46, 0x200, RZ ;  /* 0x000002002e007824 */ /* 0x000fc400078e00ff */
[C---:B------:R-:W-:Y:S01]  /*5fb0*/  IMAD.SHL.U32 R4, R55.reuse, 0x2, RZ ;  /* 0x0000000237047824 */ /* 0x040fe200078e00ff */
[----:B------:R-:W-:Y:S02]  /*5fc0*/  UMOV UR45, 0x400 ;  /* 0x00000400002d7882 */ /* 0x000fe40000000000 */
[----:B------:R-:W2:Y:S01]  /*5fd0*/  LDC.64 R42, c[0x0][0x8b0] ;  /* 0x00022c00ff2a7b82 */ /* 0x000ea20000000a00 */
[C---:B------:R-:W-:Y:S01]  /*5fe0*/  LOP3.LUT R54, R44.reuse, 0x5b0, RZ, 0xc0, !PT ;  /* 0x000005b02c367812 */ /* 0x040fe200078ec0ff */
[----:B------:R-:W-:Y:S01]  /*5ff0*/  IMAD.U32 R23, R55, 0x10000, RZ ;  /* 0x0001000037177824 */ /* 0x000fe200078e00ff */
[----:B------:R-:W-:Y:S01]  /*6000*/  LOP3.LUT R5, R44, 0x40, RZ, 0xc0, !PT ;  /* 0x000000402c057812 */ /* 0x000fe200078ec0ff */
[----:B------:R-:W-:Y:S01]  /*6010*/  IMAD.MOV.U32 R22, RZ, RZ, RZ ;  /* 0x000000ffff167224 */ /* 0x000fe200078e00ff */
[----:B------:R-:W-:Y:S01]  /*6020*/  LOP3.LUT R54, R54, 0x200, R0, 0xf8, !PT ;  /* 0x0000020036367812 */ /* 0x000fe200078ef800 */
[----:B------:R-:W-:Y:S01]  /*6030*/  IMAD.SHL.U32 R0, R46, 0x200000, RZ ;  /* 0x002000002e007824 */ /* 0x000fe200078e00ff */
[----:B------:R-:W-:Y:S01]  /*6040*/  LOP3.LUT P0, RZ, R44, 0x40, RZ, 0xc0, !PT ;  /* 0x000000402cff7812 */ /* 0x000fe2000780c0ff */
[----:B------:R-:W3:Y:S01]  /*6050*/  LDC.64 R40, c[0x0][0x8a8] ;  /* 0x00022a00ff287b82 */ /* 0x000ee20000000a00 */
[----:B------:R-:W-:Y:S01]  /*6060*/  LOP3.LUT R4, R5, 0x8, R4, 0xf8, !PT ;  /* 0x0000000805047812 */ /* 0x000fe200078ef804 */
[----:B------:R-:W4:Y:S01]  /*6070*/  LDCU UR59, c[0x0][0x370] ;  /* 0x00006e00ff3b77ac */ /* 0x000f220008000800 */
[----:B------:R-:W-:-:S02]  /*6080*/  LOP3.LUT R0, R0, 0x200000, RZ, 0xc0, !PT ;  /* 0x0020000000007812 */ /* 0x000fc400078ec0ff */
[----:B------:R-:W-:Y:S01]  /*6090*/  LOP3.LUT R54, R54, R4, RZ, 0xfc, !PT ;  /* 0x0000000436367212 */ /* 0x000fe200078efcff */
[----:B------:R-:W2:Y:S01]  /*60a0*/  LDCU UR42, c[0x0][0xb0c] ;  /* 0x00016180ff2a77ac */ /* 0x000ea20008000800 */
[----:B------:R-:W-:Y:S02]  /*60b0*/  LOP3.LUT R23, R0, 0x400000, R23, 0xf8, !PT ;  /* 0x0040000000177812 */ /* 0x000fe400078ef817 */
[----:B------:R-:W-:Y:S01]  /*60c0*/  P2R R0, PR, RZ, 0x1 ;  /* 0x00000001ff007803 */ /* 0x000fe20000000000 */
[----:B-1----:R-:W-:Y:S01]  /*60d0*/  ULEA UR45, UR4, UR45, 0x18 ;  /* 0x0000002d042d7291 */ /* 0x002fe2000f8ec0ff */
[----:B------:R-:W-:Y:S01]  /*60e0*/  LOP3.LUT R55, R55, 0x60, RZ, 0xc0, !PT ;  /* 0x0000006037377812 */ /* 0x000fe200078ec0ff */
[----:B------:R-:W1:Y:S01]  /*60f0*/  LDCU.64 UR4, c[0x0][0xa90] ;  /* 0x00015200ff0477ac */ /* 0x000e620008000a00 */
[----:B------:R-:W2:Y:S06]  /*6100*/  LDCU UR38, c[0x0][0xb30] ;  /* 0x00016600ff2677ac */ /* 0x000eac0008000800 */
[----:B------:R-:W4:Y:S01]  /*6110*/  LDS R2, [UR45+0x1a0] ;  /* 0x0001a02dff027984 */ /* 0x000f220008000800 */
[----:B------:R-:W2:Y:S01]  /*6120*/  LDCU.64 UR56, c[0x0][0x888] ;  /* 0x00011100ff3877ac */ /* 0x000ea20008000a00 */
[----:B------:R-:W2:Y:S01]  /*6130*/  LDCU.64 UR40, c[0x0][0xb28] ;  /* 0x00016500ff2877ac */ /* 0x000ea20008000a00 */
[----:B------:R-:W2:Y:S01]  /*6140*/  LDCU.64 UR62, c[0x0][0x890] ;  /* 0x00011200ff3e77ac */ /* 0x000ea20008000a00 */
[----:B-1----:R-:W-:Y:S01]  /*6150*/  IMAD.U32 R48, RZ, RZ, UR4 ;  /* 0x00000004ff307e24 */ /* 0x002fe2000f8e00ff */
[----:B------:R-:W-:Y:S01]  /*6160*/  UIADD3 UR4, UPT, UPT, UR45, 0x200, URZ ;  /* 0x000002002d047890 */ /* 0x000fe2000fffe0ff */
[----:B------:R-:W-:Y:S01]  /*6170*/  IMAD.U32 R47, RZ, RZ, UR5 ;  /* 0x00000005ff2f7e24 */ /* 0x000fe2000f8e00ff */
[----:B------:R-:W1:Y:S04]  /*6180*/  LDCU.128 UR52, c[0x0][0xb10] ;  /* 0x00016200ff3477ac */ /* 0x000e680008000c00 */
[----:B------:R-:W-:Y:S01]  /*6190*/  IMAD.U32 R0, RZ, RZ, UR4 ;  /* 0x00000004ff007e24 */ /* 0x000fe2000f8e00ff */
[----:B------:R-:W1:Y:S01]  /*61a0*/  LDCU UR58, c[0x0][0x374] ;  /* 0x00006e80ff3a77ac */ /* 0x000e620008000800 */
[----:B------:R-:W-:Y:S01]  /*61b0*/  UMOV UR51, 0x1 ;  /* 0x0000000100337882 */ /* 0x000fe20000000000 */
[----:B------:R-:W-:Y:S01]  /*61c0*/  UMOV UR48, URZ ;  /* 0x000000ff00307c82 */ /* 0x000fe20008000000 */
[----:B------:R-:W-:Y:S01]  /*61d0*/  UMOV UR50, URZ ;  /* 0x000000ff00327c82 */ /* 0x000fe20008000000 */
[----:B------:R-:W-:Y:S01]  /*61e0*/  UMOV UR49, URZ ;  /* 0x000000ff00317c82 */ /* 0x000fe20008000000 */
[C---:B----4-:R-:W-:Y:S01]  /*61f0*/  VIADD R3, R2.reuse, 0x20 ;  /* 0x0000002002037836 */ /* 0x050fe20000000000 */
[----:B------:R-:W-:-:S04]  /*6200*/  LOP3.LUT R2, R2, 0xffff, RZ, 0xc0, !PT ;  /* 0x0000ffff02027812 */ /* 0x000fc800078ec0ff */
[----:B------:R-:W-:-:S05]  /*6210*/  LOP3.LUT R3, R3, 0xffff, RZ, 0xc0, !PT ;  /* 0x0000ffff03037812 */ /* 0x000fca00078ec0ff */
[----:B-123--:R4:W-:Y:S02]  /*6220*/  STL.64 [R1], R2 ;  /* 0x0000000201007387 */ /* 0x00e9e40000100a00 */
.L_x_135:
[----:B----4-:R-:W-:Y:S04]  /*6230*/  SHF.L.U32 R2, R52, 0x1f, RZ ;  /* 0x0000001f34027819 */ /* 0x010fe800000006ff */
[----:B------:R-:W1:Y:S02]  /*6240*/  SYNCS.PHASECHK.TRANS64.TRYWAIT P0, [UR45+0x150], R2 ;  /* 0x00015002ff0075a7 */ /* 0x000e64000800112d */
[----:B-1----:R-:W-:Y:S05]  /*6250*/  @!P0 BRA `(.L_x_105) ;  /* 0x0000003000a88947 */ /* 0x002fea0003800000 */
.L_x_203:
[----:B-1----:R-:W-:Y:S01]  /*6260*/  LEA R2, R22, UR43, 0x2 ;  /* 0x0000002b16027c11 */ /* 0x002fe2000f8e10ff */
[----:B------:R-:W1:Y:S01]  /*6270*/  LDS.128 R4, [UR45+0x190] ;  /* 0x0001902dff047984 */ /* 0x000e620008000c00 */
[----:B------:R-:W-:Y:S02]  /*6280*/  UIADD3 UR4, UPT, UPT, UR45, 0x158, URZ ;  /* 0x000001582d047890 */ /* 0x000fe4000fffe0ff */
[----:B------:R-:W-:Y:S01]  /*6290*/  UISETP.GE.AND UP0, UPT, UR39, 0x1, UPT ;  /* 0x000000012700788c */ /* 0x000fe2000bf06270 */
[----:B------:R-:W-:Y:S01]  /*62a0*/  @!PT LDS RZ, [RZ] ;  /* 0x00000000fffff984 */ /* 0x000fe20000000800 */
[----:B------:R-:W-:Y:S01]  /*62b0*/  @!PT LDS RZ, [RZ] ;  /* 0x00000000fffff984 */ /* 0x000fe20000000800 */
[----:B------:R-:W-:Y:S01]  /*62c0*/  @!PT LDS RZ, [RZ] ;  /* 0x00000000fffff984 */ /* 0x000fe20000000800 */
[----:B------:R-:W-:Y:S01]  /*62d0*/  @!PT LDS RZ, [RZ] ;  /* 0x00000000fffff984 */ /* 0x000fe20000000800 */
[----:B------:R2:W-:Y:S06]  /*62e0*/  MEMBAR.ALL.CTA ;  /* 0x0000000000007992 */ /* 0x0005ec0000008000 */
[----:B--2---:R-:W2:Y:S01]  /*62f0*/  FENCE.VIEW.ASYNC.S ;  /* 0x00000000000073c6 */ /* 0x004ea20000000000 */
[----:B------:R-:W-:Y:S09]  /*6300*/  UPRMT UR4, URZ, 0x654, UR4 ;  /* 0x00000654ff047896 */ /* 0x000ff20008000004 */
[----:B--2---:R-:W-:Y:S01]  /*6310*/  SYNCS.ARRIVE.TRANS64.RED.A1T0 RZ, [UR4], RZ ;  /* 0x000000ffffff79a7 */ /* 0x004fe20008100404 */
[----:B------:R-:W5:Y:S01]  /*6320*/  LDL R2, [R2] ;  /* 0x0000000002027983 */ /* 0x000f620000100800 */
[----:B-1----:R-:W-:Y:S11]  /*6330*/  LOP3.LUT P0, RZ, R6, 0x1, RZ, 0xc0, !PT ;  /* 0x0000000106ff7812 */ /* 0x002ff6000780c0ff */
[----:B------:R-:W-:Y:S02]  /*6340*/  @!UPT UIADD3 URZ, UPT, UPT, URZ, URZ, URZ ;  /* 0x000000fffffff290 */ /* 0x000fe4000fffe0ff */
[----:B------:R-:W-:Y:S01]  /*6350*/  VOTEU.ANY UP1, P0 ;  /* 0x0000000000ff7886 */ /* 0x000fe20000020100 */
[----:B------:R-:W-:Y:S01]  /*6360*/  PLOP3.LUT P0, PT, PT, PT, UP1, 0x80, 0x8 ;  /* 0x000000000008781c */ /* 0x000fe20003f0f018 */
[----:B------:R-:W-:Y:S11]  /*6370*/  UP2UR UR60, UPR, URZ, 0x2 ;  /* 0x00000002ff3c7883 */ /* 0x000ff60008000000 */
[----:B------:R-:W-:Y:S01]  /*6380*/  @!UPT UIADD3 URZ, UPT, UPT, URZ, URZ, URZ ;  /* 0x000000fffffff290 */ /* 0x000fe2000fffe0ff */
[----:B------:R-:W-:Y:S02]  /*6390*/  @P0 MOV R3, R4 ;  /* 0x0000000400030202 */ /* 0x000fe40000000f00 */
[----:B------:R-:W-:Y:S02]  /*63a0*/  @P0 LOP3.LUT R0, R5, 0xffff, RZ, 0xc0, !PT ;  /* 0x0000ffff05000812 */ /* 0x000fe400078ec0ff */
[----:B------:R-:W-:Y:S02]  /*63b0*/  @P0 R2UR UR5, R3 ;  /* 0x00000000030502ca */ /* 0x000fe400000e0000 */
[----:B------:R-:W-:Y:S11]  /*63c0*/  @P0 R2UR UR4, R0 ;  /* 0x00000000000402ca */ /* 0x000ff600000e0000 */
[----:B------:R-:W-:Y:S02]  /*63d0*/  @UP1 UMOV UR37, UR5 ;  /* 0x0000000500251c82 */ /* 0x000fe40008000000 */
[----:B------:R-:W-:Y:S01]  /*63e0*/  @UP1 UMOV UR36, UR4 ;  /* 0x0000000400241c82 */ /* 0x000fe20008000000 */
[----:B------:R-:W-:Y:S05]  /*63f0*/  BRA.U !UP0, `(.L_x_106) ;  /* 0x0000000108cc7547 */ /* 0x000fea000b800000 */
[----:B------:R-:W1:Y:S01]  /*6400*/  LDCU UR9, c[0x0][0xb20] ;  /* 0x00016400ff0977ac */ /* 0x000e620008000800 */
[----:B------:R-:W-:Y:S02]  /*6410*/  UIMAD.WIDE.U32 UR4, UR58, UR55, URZ ;  /* 0x000000373a0472a5 */ /* 0x000fe4000f8e00ff */
[----:B------:R-:W-:Y:S02]  /*6420*/  UIMAD.WIDE.U32 UR6, UR59, UR52, URZ ;  /* 0x000000343b0672a5 */ /* 0x000fe4000f8e00ff */
[----:B------:R-:W-:Y:S02]  /*6430*/  UIMAD.WIDE.U32 UR10, UR36, UR55, URZ ;  /* 0x00000037240a72a5 */ /* 0x000fe4000f8e00ff */
[----:B------:R-:W-:Y:S02]  /*6440*/  UISETP.NE.AND UP0, UPT, UR54, 0x1, UPT ;  /* 0x000000013600788c */ /* 0x000fe4000bf05270 */
[----:B------:R-:W-:Y:S02]  /*6450*/  UISETP.NE.AND UP1, UPT, UR42, 0x1, UPT ;  /* 0x000000012a00788c */ /* 0x000fe4000bf25270 */
[----:B------:R-:W-:Y:S02]  /*6460*/  UISETP.NE.AND UP2, UPT, UR39, 0x1, UPT ;  /* 0x000000012700788c */ /* 0x000fe4000bf45270 */
[----:B------:R-:W-:Y:S01]  /*6470*/  UIMAD.WIDE.U32 UR12, UR37, UR52, URZ ;  /* 0x00000034250c72a5 */ /* 0x000fe2000f8e00ff */
[----:B------:R-:W-:Y:S01]  /*6480*/  UMOV UR4, UR5 ;  /* 0x0000000500047c82 */ /* 0x000fe20008000000 */
[----:B------:R-:W-:Y:S01]  /*6490*/  UMOV UR6, UR11 ;  /* 0x0000000b00067c82 */ /* 0x000fe20008000000 */
[----:B-1----:R-:W-:Y:S03]  /*64a0*/  USHF.R.U32.HI UR8, URZ, UR9, UR4 ;  /* 0x00000009ff087299 */ /* 0x002fe60008011604 */
[----:B------:R-:W-:Y:S02]  /*64b0*/  UMOV UR4, UR7 ;  /* 0x0000000700047c82 */ /* 0x000fe40008000000 */
[----:B------:R-:W-:Y:S02]  /*64c0*/  USHF.R.U32.HI UR5, URZ, UR53, UR4 ;  /* 0x00000035ff057299 */ /* 0x000fe40008011604 */
[----:B------:R-:W-:Y:S02]  /*64d0*/  USEL UR4, UR58, UR8, !UP0 ;  /* 0x000000083a047287 */ /* 0x000fe4000c000000 */
[----:B------:R-:W-:Y:S02]  /*64e0*/  USHF.R.U32.HI UR8, URZ, UR9, UR6 ;  /* 0x00000009ff087299 */ /* 0x000fe40008011606 */
[----:B------:R-:W-:Y:S02]  /*64f0*/  UIMAD.WIDE.U32 UR6, UR4, UR40, URZ ;  /* 0x00000028040672a5 */ /* 0x000fe4000f8e00ff */
[----:B------:R-:W-:Y:S02]  /*6500*/  USEL UR9, UR59, UR5, !UP1 ;  /* 0x000000053b097287 */ /* 0x000fe4000c800000 */
[----:B------:R-:W-:Y:S02]  /*6510*/  USEL UR8, UR36, UR8, !UP0 ;  /* 0x0000000824087287 */ /* 0x000fe4000c000000 */
[----:B------:R-:W-:Y:S01]  /*6520*/  UIMAD.WIDE.U32 UR10, UR9, UR40, URZ ;  /* 0x00000028090a72a5 */ /* 0x000fe2000f8e00ff */
[----:B------:R-:W-:Y:S01]  /*6530*/  UMOV UR6, UR7 ;  /* 0x0000000700067c82 */ /* 0x000fe20008000000 */
[----:B------:R-:W-:Y:S01]  /*6540*/  UMOV UR5, UR13 ;  /* 0x0000000d00057c82 */ /* 0x000fe20008000000 */
[----:B------:R-:W-:Y:S02]  /*6550*/  @UP2 USHF.R.U32.HI UR4, URZ, UR41, UR6 ;  /* 0x00000029ff042299 */ /* 0x000fe40008011606 */
[----:B------:R-:W-:Y:S02]  /*6560*/  USHF.R.U32.HI UR5, URZ, UR53, UR5 ;  /* 0x00000035ff057299 */ /* 0x000fe40008011605 */
[----:B------:R-:W-:Y:S02]  /*6570*/  UIMAD UR4, UR39, UR4, URZ ;  /* 0x00000004270472a4 */ /* 0x000fe4000f8e02ff */
[----:B------:R-:W-:Y:S02]  /*6580*/  USEL UR5, UR37, UR5, !UP1 ;  /* 0x0000000525057287 */ /* 0x000fe4000c800000 */
[----:B------:R-:W-:Y:S01]  /*6590*/  UISETP.GE.AND UP0, UPT, UR8, UR4, UPT ;  /* 0x000000040800728c */ /* 0x000fe2000bf06270 */
[----:B------:R-:W-:Y:S01]  /*65a0*/  UMOV UR6, UR11 ;  /* 0x0000000b00067c82 */ /* 0x000fe20008000000 */
[----:B------:R-:W-:Y:S02]  /*65b0*/  UIMAD.WIDE.U32 UR10, UR8, UR40, URZ ;  /* 0x00000028080a72a5 */ /* 0x000fe4000f8e00ff */
[----:B------:R-:W-:Y:S04]  /*65c0*/  @UP2 USHF.R.U32.HI UR9, URZ, UR41, UR6 ;  /* 0x00000029ff092299 */ /* 0x000fe80008011606 */
[----:B------:R-:W-:Y:S01]  /*65d0*/  UIMAD UR6, UR39, UR9, URZ ;  /* 0x00000009270672a4 */ /* 0x000fe2000f8e02ff */
[----:B------:R-:W-:Y:S03]  /*65e0*/  UMOV UR4, UR11 ;  /* 0x0000000b00047c82 */ /* 0x000fe60008000000 */
[----:B------:R-:W-:Y:S02]  /*65f0*/  UISETP.GE.OR UP0, UPT, UR5, UR6, UP0 ;  /* 0x000000060500728c */ /* 0x000fe40008706670 */
[----:B------:R-:W-:Y:S02]  /*6600*/  USHF.R.U32.HI UR4, URZ, UR41, UR4 ;  /* 0x00000029ff047299 */ /* 0x000fe40008011604 */
[----:B------:R-:W-:Y:S02]  /*6610*/  UIMAD.WIDE.U32 UR6, UR5, UR40, URZ ;  /* 0x00000028050672a5 */ /* 0x000fe4000f8e00ff */
[----:B------:R-:W-:Y:S02]  /*6620*/  USEL UR11, UR8, UR4, !UP2 ;  /* 0x00000004080b7287 */ /* 0x000fe4000d000000 */
[----:B------:R-:W-:Y:S02]  /*6630*/  UIADD3 UR6, UPT, UPT, -UR5, URZ, URZ ;  /* 0x000000ff05067290 */ /* 0x000fe4000fffe1ff */
[----:B------:R-:W-:Y:S02]  /*6640*/  UIADD3 UR10, UPT, UPT, -UR11, URZ, URZ ;  /* 0x000000ff0b0a7290 */ /* 0x000fe4000fffe1ff */
[----:B------:R-:W-:Y:S02]  /*6650*/  UIMAD UR6, UR42, UR6, UR37 ;  /* 0x000000062a0672a4 */ /* 0x000fe4000f8e0225 */
[----:B------:R-:W-:Y:S01]  /*6660*/  UIMAD UR10, UR39, UR10, UR8 ;  /* 0x0000000a270a72a4 */ /* 0x000fe2000f8e0208 */
[----:B------:R-:W-:Y:S01]  /*6670*/  @!UP0 UMOV UR4, UR7 ;  /* 0x0000000700048c82 */ /* 0x000fe20008000000 */
[----:B------:R-:W-:Y:S02]  /*6680*/  UIADD3 UR7, UPT, UPT, -UR8, URZ, URZ ;  /* 0x000000ff08077290 */ /* 0x000fe4000fffe1ff */
[----:B------:R-:W-:Y:S04]  /*6690*/  @!UP0 USHF.R.U32.HI UR4, URZ, UR41, UR4 ;  /* 0x00000029ff048299 */ /* 0x000fe80008011604 */
[----:B------:R-:W-:Y:S04]  /*66a0*/  @!UP0 USEL UR4, UR5, UR4, !UP2 ;  /* 0x0000000405048287 */ /* 0x000fe8000d000000 */
[----:B------:R-:W-:Y:S02]  /*66b0*/  @!UP0 UIMAD UR9, UR9, UR10, UR4 ;  /* 0x0000000a090982a4 */ /* 0x000fe4000f8e0204 */
[----:B------:R-:W-:Y:S02]  /*66c0*/  @!UP0 UIADD3 UR10, UPT, UPT, UR11, -UR4, URZ ;  /* 0x800000040b0a8290 */ /* 0x000fe4000fffe0ff */
[----:B------:R-:W-:Y:S02]  /*66d0*/  UIMAD UR4, UR54, UR7, UR36 ;  /* 0x00000007360472a4 */ /* 0x000fe4000f8e0224 */
[----:B------:R-:W-:Y:S03]  /*66e0*/  @!UP0 UIMAD UR8, UR10, UR39, UR5 ;  /* 0x000000270a0882a4 */ /* 0x000fe6000f8e0205 */
[----:B------:R-:W-:Y:S02]  /*66f0*/  @!UP0 UMOV UR5, UR9 ;  /* 0x0000000900058c82 */ /* 0x000fe40008000000 */
[----:B------:R-:W-:Y:S02]  /*6700*/  UIMAD UR37, UR5, UR42, UR6 ;  /* 0x0000002a052572a4 */ /* 0x000fe4000f8e0206 */
[----:B------:R-:W-:Y:S11]  /*6710*/  UIMAD UR36, UR8, UR54, UR4 ;  /* 0x00000036082472a4 */ /* 0x000ff6000f8e0204 */
[----:B------:R-:W-:Y:S01]  /*6720*/  @!UPT UIADD3 URZ, UPT, UPT, URZ, URZ, URZ ;  /* 0x000000fffffff290 */ /* 0x000fe2000fffe0ff */
.L_x_106:
[----:B------:R-:W-:Y:S01]  /*6730*/  UISETP.NE.AND UP0, UPT, UR38, 0x1, UPT ;  /* 0x000000012600788c */ /* 0x000fe2000bf05270 */
[----:B------:R-:W-:Y:S01]  /*6740*/  @P0 SHF.R.U32.HI R4, RZ, 0x10, R5 ;  /* 0x00000010ff040819 */ /* 0x000fe20000011605 */
[----:B------:R-:W-:Y:S02]  /*6750*/  UIADD3 UR11, UPT, UPT, UR45, 0x200, URZ ;  /* 0x000002002d0b7890 */ /* 0x000fe4000fffe0ff */
[----:B------:R-:W-:Y:S01]  /*6760*/  USHF.L.U32 UR47, UR20, 0x6, URZ ;  /* 0x00000006142f7899 */ /* 0x000fe200080006ff */
[----:B------:R-:W-:Y:S06]  /*6770*/  @P0 R2UR UR61, R4 ;  /* 0x00000000043d02ca */ /* 0x000fec00000e0000 */
[----:B------:R-:W1:Y:S01]  /*6780*/  @!UP0 LDCU.128 UR12, c[0x0][0xb10] ;  /* 0x00016200ff0c87ac */ /* 0x000e620008000c00 */
[----:B------:R-:W2:Y:S01]  /*6790*/  @!UP0 LDCU UR5, c[0x0][0xb0c] ;  /* 0x00016180ff0587ac */ /* 0x000ea20008000800 */
[----:B------:R-:W3:Y:S01]  /*67a0*/  @!UP0 LDCU UR10, c[0x0][0xb20] ;  /* 0x00016400ff0a87ac */ /* 0x000ee20008000800 */
[----:B-1----:R-:W-:Y:S02]  /*67b0*/  UIMAD.WIDE.U32 UR8, UR37, UR12, URZ ;  /* 0x0000000c250872a5 */ /* 0x002fe4000f8e00ff */
[----:B------:R-:W-:Y:S02]  /*67c0*/  UIMAD.WIDE.U32 UR6, UR36, UR15, URZ ;  /* 0x0000000f240672a5 */ /* 0x000fe4000f8e00ff */
[----:B------:R-:W-:Y:S03]  /*67d0*/  @!UP0 UISETP.NE.AND UP1, UPT, UR14, 0x1, UPT ;  /* 0x000000010e00888c */ /* 0x000fe6000bf25270 */
[----:B------:R-:W-:Y:S01]  /*67e0*/  @!UP0 UMOV UR4, UR9 ;  /* 0x0000000900048c82 */ /* 0x000fe20008000000 */
[----:B--2---:R-:W-:Y:S02]  /*67f0*/  @!UP0 UISETP.NE.AND UP2, UPT, UR5, 0x1, UPT ;  /* 0x000000010500888c */ /* 0x004fe4000bf45270 */
[----:B------:R-:W-:Y:S01]  /*6800*/  @!UP0 USHF.R.U32.HI UR4, URZ, UR13, UR4 ;  /* 0x0000000dff048299 */ /* 0x000fe20008011604 */
[----:B------:R-:W-:Y:S02]  /*6810*/  @!UP0 UMOV UR6, UR7 ;  /* 0x0000000700068c82 */ /* 0x000fe40008000000 */
[----:B---3--:R-:W-:Y:S02]  /*6820*/  @!UP0 USHF.R.U32.HI UR6, URZ, UR10, UR6 ;  /* 0x0000000aff068299 */ /* 0x008fe40008011606 */
[----:B------:R-:W-:Y:S02]  /*6830*/  @!UP0 USEL UR7, UR37, UR4, !UP2 ;  /* 0x0000000425078287 */ /* 0x000fe4000d000000 */
[----:B------:R-:W-:Y:S04]  /*6840*/  @!UP0 USEL UR6, UR36, UR6, !UP1 ;  /* 0x0000000624068287 */ /* 0x000fe8000c800000 */
[----:B------:R-:W-:Y:S02]  /*6850*/  @!UP0 UIADD3 UR4, UPT, UPT, -UR7, UR6, URZ ;  /* 0x0000000607048290 */ /* 0x000fe4000fffe1ff */
[----:B------:R-:W-:Y:S02]  /*6860*/  @!UP0 UIADD3 UR6, UPT, UPT, UR7, -UR6, URZ ;  /* 0x8000000607068290 */ /* 0x000fe4000fffe0ff */
[----:B------:R-:W-:Y:S02]  /*6870*/  @!UP0 UIMAD UR37, UR4, UR5, UR37 ;  /* 0x00000005042582a4 */ /* 0x000fe4000f8e0225 */
[----:B------:R-:W-:Y:S02]  /*6880*/  @!UP0 UIMAD UR36, UR6, UR14, UR36 ;  /* 0x0000000e062482a4 */ /* 0x000fe4000f8e0224 */
[----:B------:R-:W-:Y:S09]  /*6890*/  ULOP3.LUT UP0, URZ, UR11, 0x90, URZ, 0xc0, !UPT ;  /* 0x000000900bff7892 */ /* 0x000ff2000f80c0ff */
[----:B------:R-:W-:Y:S05]  /*68a0*/  BRA.U !UP0, `(.L_x_107) ;  /* 0x00000001087c7547 */ /* 0x000fea000b800000 */
[----:B------:R-:W1:Y:S01]  /*68b0*/  LDCU.64 UR8, c[0x4][0x80] ;  /* 0x01001000ff0877ac */ /* 0x000e620008000a00 */
[----:B------:R-:W-:Y:S01]  /*68c0*/  MOV R16, 0x0 ;  /* 0x0000000000107802 */ /* 0x000fe20000000f00 */
[----:B------:R-:W-:Y:S02]  /*68d0*/  HFMA2 R12, -RZ, RZ, 0, 5.9604644775390625e-08 ;  /* 0x00000001ff0c7431 */ /* 0x000fe400000001ff */
[----:B------:R-:W-:Y:S01]  /*68e0*/  IMAD.MOV.U32 R8, RZ, RZ, 0x70 ;  /* 0x00000070ff087424 */ /* 0x000fe200078e00ff */
[----:B------:R2:W3:Y:S01]  /*68f0*/  LDC.64 R14, c[0x4][R16] ;  /* 0x01000000100e7b82 */ /* 0x0004e20000000a00 */
[----:B------:R-:W4:Y:S01]  /*6900*/  LDCU.64 UR6, c[0x4][0x88] ;  /* 0x01001100ff0677ac */ /* 0x000f220008000a00 */
[----:B------:R-:W-:Y:S01]  /*6910*/  IMAD.MOV.U32 R13, RZ, RZ, RZ ;  /* 0x000000ffff0d7224 */ /* 0x000fe200078e00ff */
[----:B------:R-:W2:Y:S01]  /*6920*/  LDCU.64 UR4, c[0x4][0x8] ;  /* 0x01000100ff0477ac */ /* 0x000ea20008000a00 */
[----:B-1----:R-:W-:Y:S01]  /*6930*/  MOV R5, UR9 ;  /* 0x0000000900057c02 */ /* 0x002fe20008000f00 */
[----:B------:R-:W-:Y:S01]  /*6940*/  IMAD.U32 R4, RZ, RZ, UR8 ;  /* 0x00000008ff047e24 */ /* 0x000fe2000f8e00ff */
[----:B----4-:R-:W-:Y:S01]  /*6950*/  MOV R7, UR7 ;  /* 0x0000000700077c02 */ /* 0x010fe20008000f00 */
[----:B------:R-:W-:Y:S01]  /*6960*/  IMAD.U32 R6, RZ, RZ, UR6 ;  /* 0x00000006ff067e24 */ /* 0x000fe2000f8e00ff */
[----:B--2---:R-:W-:Y:S01]  /*6970*/  MOV R11, UR5 ;  /* 0x00000005000b7c02 */ /* 0x004fe20008000f00 */
[----:B------:R-:W-:Y:S02]  /*6980*/  IMAD.U32 R10, RZ, RZ, UR4 ;  /* 0x00000004ff0a7e24 */ /* 0x000fe4000f8e00ff */
[----:B------:R-:W-:Y:S07]  /*6990*/  LEPC R20, `(.L_x_108) ;  /* 0x000000001014794e */ /* 0x000fee0000000000 */
[----:B---3-5:R-:W-:Y:S05]  /*69a0*/  CALL.ABS.NOINC R14 ;  /* 0x000000000e007343 */ /* 0x028fea0003c00000 */
.L_x_108:
[----:B------:R-:W1:Y:S01]  /*69b0*/  LDCU.64 UR8, c[0x4][0x80] ;  /* 0x01001000ff0877ac */ /* 0x000e620008000a00 */
[----:B------:R-:W2:Y:S01]  /*69c0*/  LDC.64 R16, c[0x4][R16] ;  /* 0x0100000010107b82 */ /* 0x000ea20000000a00 */
[----:B------:R-:W-:Y:S02]  /*69d0*/  HFMA2 R12, -RZ, RZ, 0, 5.9604644775390625e-08 ;  /* 0x00000001ff0c7431 */ /* 0x000fe400000001ff */
[----:B------:R-:W-:Y:S02]  /*69e0*/  IMAD.MOV.U32 R8, RZ, RZ, 0x70 ;  /* 0x00000070ff087424 */ /* 0x000fe400078e00ff */
[----:B------:R-:W-:Y:S01]  /*69f0*/  IMAD.MOV.U32 R13, RZ, RZ, RZ ;  /* 0x000000ffff0d7224 */ /* 0x000fe200078e00ff */
[----:B------:R-:W3:Y:S01]  /*6a00*/  LDCU.64 UR6, c[0x4][0x88] ;  /* 0x01001100ff0677ac */ /* 0x000ee20008000a00 */
[----:B------:R-:W4:Y:S01]  /*6a10*/  LDCU.64 UR4, c[0x4][0x8] ;  /* 0x01000100ff0477ac */ /* 0x000f220008000a00 */
[----:B-1----:R-:W-:Y:S02]  /*6a20*/  MOV R4, UR8 ;  /* 0x0000000800047c02 */ /* 0x002fe40008000f00 */
[----:B------:R-:W-:Y:S02]  /*6a30*/  MOV R5, UR9 ;  /* 0x0000000900057c02 */ /* 0x000fe40008000f00 */
[----:B---3--:R-:W-:Y:S01]  /*6a40*/  MOV R7, UR7 ;  /* 0x0000000700077c02 */ /* 0x008fe20008000f00 */
[----:B------:R-:W-:Y:S01]  /*6a50*/  IMAD.U32 R6, RZ, RZ, UR6 ;  /* 0x00000006ff067e24 */ /* 0x000fe2000f8e00ff */
[----:B----4-:R-:W-:Y:S01]  /*6a60*/  MOV R11, UR5 ;  /* 0x00000005000b7c02 */ /* 0x010fe20008000f00 */
[----:B------:R-:W-:Y:S02]  /*6a70*/  IMAD.U32 R10, RZ, RZ, UR4 ;  /* 0x00000004ff0a7e24 */ /* 0x000fe4000f8e00ff */
[----:B------:R-:W-:Y:S07]  /*6a80*/  LEPC R20, `(.L_x_107) ;  /* 0x000000001014794e */ /* 0x000fee0000000000 */
[----:B--2---:R-:W-:Y:S05]  /*6a90*/  CALL.ABS.NOINC R16 ;  /* 0x0000000010007343 */ /* 0x004fea0003c00000 */
.L_x_107:
[----:B------:R-:W-:Y:S01]  /*6aa0*/  R2UR UR4, R51 ;  /* 0x00000000330472ca */ /* 0x000fe200000e0000 */
[----:B------:R-:W-:Y:S01]  /*6ab0*/  UISETP.NE.U32.AND UP0, UPT, UR62, URZ, UPT ;  /* 0x000000ff3e00728c */ /* 0x000fe2000bf05070 */
[----:B------:R-:W-:Y:S02]  /*6ac0*/  ISETP.NE.U32.AND P4, PT, R42, RZ, PT ;  /* 0x000000ff2a00720c */ /* 0x000fe40003f85070 */
[----:B------:R-:W-:Y:S01]  /*6ad0*/  ISETP.NE.U32.AND P2, PT, RZ, UR56, PT ;  /* 0x00000038ff007c0c */ /* 0x000fe2000bf45070 */
[----:B------:R-:W-:Y:S01]  /*6ae0*/  UISETP.NE.AND.EX UP1, UPT, UR63, URZ, UPT, UP0 ;  /* 0x000000ff3f00728c */ /* 0x000fe2000bf25300 */
[----:B------:R-:W-:Y:S01]  /*6af0*/  ISETP.NE.AND.EX P4, PT, R43, RZ, PT, P4 ;  /* 0x000000ff2b00720c */ /* 0x000fe20003f85340 */
[----:B------:R-:W-:Y:S01]  /*6b00*/  UPLOP3.LUT UP0, UPT, UPT, UPT, UPT, 0x40, 0x4 ;  /* 0x000000000004789c */ /* 0x000fe20003f0e870 */
[----:B------:R-:W-:Y:S05]  /*6b10*/  ISETP.NE.AND.EX P2, PT, RZ, UR57, PT, P2 ;  /* 0x00000039ff007c0c */ /* 0x000fea000bf45320 */
[----:B------:R-:W-:Y:S06]  /*6b20*/  UISETP.NE.AND UP2, UPT, UR4, URZ, UPT ;  /* 0x000000ff0400728c */ /* 0x000fec000bf45270 */
[----:B------:R-:W-:Y:S05]  /*6b30*/  PLOP3.LUT P1, PT, PT, PT, UP2, 0x80, 0x8 ;  /* 0x000000000008781c */ /* 0x000fea0003f2f028 */
[----:B------:R-:W-:Y:S06]  /*6b40*/  @UP2 UPLOP3.LUT UP0, UPT, UPT, UPT, UP1, 0x80, 0x8 ;  /* 0x000000000008289c */ /* 0x000fec0003f0f010 */
[----:B------:R-:W-:Y:S01]  /*6b50*/  PLOP3.LUT P0, PT, PT, PT, UP0, 0x80, 0x8 ;  /* 0x000000000008781c */ /* 0x000fe20003f0f008 */
[----:B------:R-:W-:Y:S01]  /*6b60*/  @!UPT UIADD3 URZ, UPT, UPT, URZ, URZ, URZ ;  /* 0x000000fffffff290 */ /* 0x000fe2000fffe0ff */
[----:B------:R-:W-:Y:S11]  /*6b70*/  BRA.U !UP1, `(.L_x_109) ;  /* 0x00000001093c7547 */ /* 0x000ff6000b800000 */
[----:B------:R-:W-:Y:S01]  /*6b80*/  UISETP.NE.U32.AND UP0, UPT, UR56, URZ, UPT ;  /* 0x000000ff3800728c */ /* 0x000fe2000bf05070 */
[----:B------:R-:W-:Y:S01]  /*6b90*/  HFMA2 R0, -RZ, RZ, 0, 5.9604644775390625e-08 ;  /* 0x00000001ff007431 */ /* 0x000fe200000001ff */
[----:B------:R-:W1:Y:S01]  /*6ba0*/  LDCU.64 UR8, c[0x0][0x358] ;  /* 0x00006b00ff0877ac */ /* 0x000e620008000a00 */
[----:B------:R-:W-:Y:S01]  /*6bb0*/  IMAD.MOV.U32 R45, RZ, RZ, 0x1 ;  /* 0x00000001ff2d7424 */ /* 0x000fe200078e00ff */
[----:B------:R-:W-:Y:S06]  /*6bc0*/  UISETP.NE.AND.EX UP0, UPT, UR57, URZ, UPT, UP0 ;  /* 0x000000ff3900728c */ /* 0x000fec000bf05300 */
        /* <DEDUP_REMOVED lines=9> */
[----:B-12---:R-:W-:Y:S02]  /*6c60*/  @!P3 IMAD.U32 R26, RZ, RZ, UR4 ;  /* 0x00000004ff1abe24 */ /* 0x006fe4000f8e00ff */
.L_x_109:
[----:B------:R-:W-:Y:S05]  /*6c70*/  @!P4 BRA `(.L_x_110) ;  /* 0x000000000024c947 */ /* 0x000fea0003800000 */
[----:B------:R-:W-:Y:S01]  /*6c80*/  ISETP.NE.U32.AND P3, PT, R40, RZ, PT ;  /* 0x000000ff2800720c */ /* 0x000fe20003f65070 */
[----:B------:R-:W1:Y:S03]  /*6c90*/  LDCU.64 UR4, c[0x0][0x358] ;  /* 0x00006b00ff0477ac */ /* 0x000e660008000a00 */
[----:B------:R-:W-:Y:S11]  /*6ca0*/  ISETP.NE.AND.EX P3, PT, R41, RZ, PT, P3 ;  /* 0x000000ff2900720c */ /* 0x000ff60003f65330 */
[----:B------:R-:W-:Y:S02]  /*6cb0*/  @!UPT UIADD3 URZ, UPT, UPT, URZ, URZ, URZ ;  /* 0x000000fffffff290 */ /* 0x000fe4000fffe0ff */
[----:B------:R-:W2:Y:S01]  /*6cc0*/  @P3 LDC.64 R4, c[0x0][0x8a8] ;  /* 0x00022a00ff043b82 */ /* 0x000ea20000000a00 */
[----:B------:R-:W-:Y:S04]  /*6cd0*/  @P3 IMAD R0, R42, UR46, RZ ;  /* 0x0000002e2a003c24 */ /* 0x000fe8000f8e02ff */
[----:B--2---:R-:W-:Y:S05]  /*6ce0*/  @P3 IMAD.WIDE R4, R0, 0x4, R4 ;  /* 0x0000000400043825 */ /* 0x004fea00078e0204 */
[----:B-1---5:R1:W5:Y:S02]  /*6cf0*/  @P3 LDG.E R24, desc[UR4][R4.64] ;  /* 0x0000000404183981 */ /* 0x022364000c1e1900 */
[----:B-1----:R-:W2:Y:S02]  /*6d00*/  @!P3 LDC R24, c[0x0][0x8a0] ;  /* 0x00022800ff18bb82 */ /* 0x002ea40000000800 */
.L_x_110:
[----:B-----5:R-:W-:Y:S01]  /*6d10*/  FSETP.NEU.AND P4, PT, R26, RZ, PT ;  /* 0x000000ff1a00720b */ /* 0x020fe20003f8d000 */
[----:B------:R-:W1:Y:S01]  /*6d20*/  LDCU.128 UR8, c[0x0][0xa80] ;  /* 0x00015000ff0877ac */ /* 0x000e620008000c00 */
[----:B------:R-:W-:Y:S01]  /*6d30*/  SEL R5, RZ, 0xffffffff, P2 ;  /* 0xffffffffff057807 */ /* 0x000fe20001000000 */
[----:B------:R-:W-:Y:S01]  /*6d40*/  IMAD.U32 R64, RZ, RZ, UR48 ;  /* 0x00000030ff407e24 */ /* 0x000fe2000f8e00ff */
[----:B------:R-:W-:Y:S01]  /*6d50*/  @P1 LOP3.LUT P2, RZ, R45, 0xff, RZ, 0xc0, !PT ;  /* 0x000000ff2dff1812 */ /* 0x000fe2000784c0ff */
[----:B------:R-:W-:Y:S01]  /*6d60*/  IMAD.SHL.U32 R66, R54, 0x2, RZ ;  /* 0x0000000236427824 */ /* 0x000fe200078e00ff */
[----:B------:R-:W-:Y:S01]  /*6d70*/  @P1 SEL R0, RZ, 0xffffffff, P4 ;  /* 0xffffffffff001807 */ /* 0x000fe20002000000 */
[----:B------:R-:W-:Y:S01]  /*6d80*/  IMAD.SHL.U32 R64, R64, 0x1000, RZ ;  /* 0x0000100040407824 */ /* 0x000fe200078e00ff */
[----:B------:R-:W-:Y:S01]  /*6d90*/  LEA R59, R22, UR45, 0x3 ;  /* 0x0000002d163b7c11 */ /* 0x000fe2000f8e18ff */
[----:B------:R-:W-:Y:S01]  /*6da0*/  ULOP3.LUT UR4, UR51, 0x1, URZ, 0x3c, !UPT ;  /* 0x0000000133047892 */ /* 0x000fe2000f8e3cff */
[----:B------:R-:W-:Y:S01]  /*6db0*/  @P0 SEL R0, R5, R0, !P2 ;  /* 0x0000000005000207 */ /* 0x000fe20005000000 */
[----:B------:R-:W-:Y:S01]  /*6dc0*/  USHF.L.U32 UR12, UR44, 0x6, URZ ;  /* 0x000000062c0c7899 */ /* 0x000fe200080006ff */
[----:B------:R-:W-:Y:S01]  /*6dd0*/  R2UR UR6, R48 ;  /* 0x00000000300672ca */ /* 0x000fe200000e0000 */
[----:B------:R-:W-:Y:S01]  /*6de0*/  BSSY B1, `(.L_x_111) ;  /* 0x0000049000017945 */ /* 0x000fe20003800000 */
[----:B------:R-:W-:Y:S01]  /*6df0*/  @P1 LOP3.LUT R0, R0, 0x1, RZ, 0xc0, !PT ;  /* 0x0000000100001812 */ /* 0x000fe200078ec0ff */
[----:B------:R-:W-:Y:S01]  /*6e00*/  IMAD.U32 R27, RZ, RZ, UR4 ;  /* 0x00000004ff1b7e24 */ /* 0x000fe2000f8e00ff */
[----:B------:R-:W-:Y:S01]  /*6e10*/  R2UR UR13, R47 ;  /* 0x000000002f0d72ca */ /* 0x000fe200000e0000 */
[----:B------:R-:W-:Y:S01]  /*6e20*/  IMAD.U32 R58, RZ, RZ, UR12 ;  /* 0x0000000cff3a7e24 */ /* 0x000fe2000f8e00ff */
[----:B------:R-:W-:Y:S01]  /*6e30*/  ISETP.NE.U32.OR P6, PT, R0, 0x1, !P1 ;  /* 0x000000010000780c */ /* 0x000fe20004fc5470 */
[----:B------:R-:W-:Y:S01]  /*6e40*/  IMAD.U32 R0, RZ, RZ, UR48 ;  /* 0x00000030ff007e24 */ /* 0x000fe2000f8e00ff */
[----:B-1----:R-:W-:Y:S01]  /*6e50*/  UIMAD.WIDE.U32 UR4, UR12, UR9, URZ ;  /* 0x000000090c0472a5 */ /* 0x002fe2000f8e00ff */
[----:B------:R-:W-:Y:S01]  /*6e60*/  PLOP3.LUT P3, PT, PT, PT, UP1, 0x80, 0x8 ;  /* 0x000000000008781c */ /* 0x000fe20003f6f018 */
[----:B------:R-:W-:Y:S01]  /*6e70*/  UISETP.NE.AND UP0, UPT, UR8, 0x1, UPT ;  /* 0x000000010800788c */ /* 0x000fe2000bf05270 */
[----:B------:R-:W-:Y:S01]  /*6e80*/  SEL R4, RZ, 0xffffffff, P4 ;  /* 0xffffffffff047807 */ /* 0x000fe20002000000 */
[----:B------:R-:W-:Y:S01]  /*6e90*/  IMAD.MOV.U32 R67, RZ, RZ, 0x1 ;  /* 0x00000001ff437424 */ /* 0x000fe200078e00ff */
[----:B------:R-:W-:Y:S01]  /*6ea0*/  LEA R0, R0, UR45, 0x3 ;  /* 0x0000002d00007c11 */ /* 0x000fe2000f8e18ff */
[----:B------:R-:W-:Y:S01]  /*6eb0*/  IMAD.IADD R25, R23, 0x1, R2 ;  /* 0x0000000117197824 */ /* 0x000fe200078e0202 */
[----:B------:R-:W-:Y:S01]  /*6ec0*/  UMOV UR4, UR5 ;  /* 0x0000000500047c82 */ /* 0x000fe20008000000 */
[----:B------:R-:W-:Y:S01]  /*6ed0*/  LOP3.LUT P4, R60, R45, 0xff, RZ, 0xc0, !PT ;  /* 0x000000ff2d3c7812 */ /* 0x000fe2000788c0ff */
[----:B------:R-:W-:Y:S01]  /*6ee0*/  USHF.R.U32.HI UR4, URZ, UR10, UR4 ;  /* 0x0000000aff047299 */ /* 0x000fe20008011604 */
[----:B------:R-:W-:Y:S01]  /*6ef0*/  P2R R61, PR, RZ, 0x40 ;  /* 0x00000040ff3d7803 */ /* 0x000fe20000000000 */
[----:B------:R-:W-:Y:S01]  /*6f00*/  IMAD.U32 R65, RZ, RZ, UR48 ;  /* 0x00000030ff417e24 */ /* 0x000fe2000f8e00ff */
[----:B------:R-:W-:Y:S01]  /*6f10*/  @P6 SHF.L.U32 R3, R27, 0x1f, RZ ;  /* 0x0000001f1b036819 */ /* 0x000fe200000006ff */
[----:B------:R-:W-:Y:S01]  /*6f20*/  USEL UR4, UR12, UR4, !UP0 ;  /* 0x000000040c047287 */ /* 0x000fe2000c000000 */
[----:B------:R-:W-:Y:S01]  /*6f30*/  @P3 SEL R4, R5, R4, !P4 ;  /* 0x0000000405043207 */ /* 0x000fe20006000000 */
[----:B------:R-:W-:Y:S01]  /*6f40*/  UISETP.NE.AND UP0, UPT, UR11, 0x1, UPT ;  /* 0x000000010b00788c */ /* 0x000fe2000bf05270 */
[----:B------:R1:W3:Y:S01]  /*6f50*/  @P6 SYNCS.PHASECHK.TRANS64.TRYWAIT P1, [R0+URZ+0x110], R3 ;  /* 0x00011003000065a7 */ /* 0x0002e200080211ff */
[----:B------:R-:W-:Y:S01]  /*6f60*/  UIMAD.WIDE.U32 UR6, UR4, UR6, URZ ;  /* 0x00000006040672a5 */ /* 0x000fe2000f8e00ff */
[----:B------:R-:W-:Y:S01]  /*6f70*/  LOP3.LUT R4, R4, 0x1, RZ, 0xc0, !PT ;  /* 0x0000000104047812 */ /* 0x000fe200078ec0ff */
[----:B------:R-:W-:Y:S01]  /*6f80*/  IMAD.U32 R57, RZ, RZ, UR4 ;  /* 0x00000004ff397e24 */ /* 0x000fe2000f8e00ff */
[----:B------:R-:W-:Y:S02]  /*6f90*/  CS2R R38, SRZ ;  /* 0x0000000000267805 */ /* 0x000fe4000001ff00 */
[----:B------:R-:W-:Y:S01]  /*6fa0*/  PLOP3.LUT P2, PT, PT, PT, UP0, 0x80, 0x8 ;  /* 0x000000000008781c */ /* 0x000fe20003f4f008 */
[----:B------:R-:W-:Y:S01]  /*6fb0*/  IMAD R6, RZ, RZ, -UR4 ;  /* 0x80000004ff067e24 */ /* 0x000fe2000f8e02ff */
[----:B------:R-:W-:Y:S01]  /*6fc0*/  ISETP.NE.U32.AND P5, PT, R4, 0x1, PT ;  /* 0x000000010400780c */ /* 0x000fe20003fa5070 */
[----:B------:R-:W-:Y:S01]  /*6fd0*/  UMOV UR5, UR7 ;  /* 0x0000000700057c82 */ /* 0x000fe20008000000 */
[----:B------:R-:W-:Y:S01]  /*6fe0*/  IMAD.U32 R56, RZ, RZ, UR4 ;  /* 0x00000004ff387e24 */ /* 0x000fe2000f8e00ff */
[----:B------:R-:W-:Y:S01]  /*6ff0*/  USHF.R.U32.HI UR5, URZ, UR13, UR5 ;  /* 0x0000000dff057299 */ /* 0x000fe20008011605 */
[----:B------:R-:W-:Y:S01]  /*7000*/  IMAD R58, R6, UR8, R58 ;  /* 0x00000008063a7c24 */ /* 0x000fe2000f8e023a */
[----:B------:R-:W-:Y:S02]  /*7010*/  P2R R68, PR, RZ, 0x20 ;  /* 0x00000020ff447803 */ /* 0x000fe40000000000 */
[----:B------:R-:W-:Y:S02]  /*7020*/  CS2R R36, SRZ ;  /* 0x0000000000247805 */ /* 0x000fe4000001ff00 */
[----:B------:R-:W-:Y:S02]  /*7030*/  CS2R R30, SRZ ;  /* 0x00000000001e7805 */ /* 0x000fe4000001ff00 */
[----:B------:R-:W-:Y:S02]  /*7040*/  CS2R R28, SRZ ;  /* 0x00000000001c7805 */ /* 0x000fe4000001ff00 */
[----:B------:R-:W-:Y:S02]  /*7050*/  SEL R57, R57, UR5, !P2 ;  /* 0x0000000539397c07 */ /* 0x000fe4000d000000 */
[----:B------:R-:W-:Y:S03]  /*7060*/  IADD3 R63, PT, PT, R64, UR45, R66 ;  /* 0x0000002d403f7c10 */ /* 0x000fe6000fffe042 */
[----:B------:R-:W-:Y:S01]  /*7070*/  IMAD.MOV R5, RZ, RZ, -R57 ;  /* 0x000000ffff057224 */ /* 0x000fe200078e0a39 */
[----:B-1----:R-:W-:Y:S03]  /*7080*/  SHF.L.U32 R3, R53, 0x1f, RZ ;  /* 0x0000001f35037819 */ /* 0x002fe600000006ff */
[----:B------:R-:W-:Y:S01]  /*7090*/  IMAD R56, R5, UR11, R56 ;  /* 0x0000000b05387c24 */ /* 0x000fe2000f8e0238 */
[----:B------:R1:W4:Y:S01]  /*70a0*/  SYNCS.PHASECHK.TRANS64.TRYWAIT P0, [R59+URZ+0x160], R3 ;  /* 0x000160033b0075a7 */ /* 0x00032200080011ff */
[----:B---3--:R-:W-:Y:S01]  /*70b0*/  @P6 SEL R67, RZ, 0x1, !P1 ;  /* 0x00000001ff436807 */ /* 0x008fe20004800000 */
[----:B-1----:R-:W-:Y:S06]  /*70c0*/  @!P6 BRA `(.L_x_112) ;  /* 0x000000000068e947 */ /* 0x002fec0003800000 */
[----:B------:R-:W-:Y:S01]  /*70d0*/  LOP3.LUT P6, RZ, R44, 0x40, RZ, 0xc0, !PT ;  /* 0x000000402cff7812 */ /* 0x000fe200078cc0ff */
[----:B------:R-:W-:Y:S01]  /*70e0*/  VIADD R2, R63, 0x200 ;  /* 0x000002003f027836 */ /* 0x000fe20000000000 */
[----:B------:R-:W-:Y:S01]  /*70f0*/  ISETP.NE.AND P2, PT, R67, RZ, PT ;  /* 0x000000ff4300720c */ /* 0x000fe20003f45270 */
[----:B------:R-:W-:Y:S01]  /*7100*/  BSSY B0, `(.L_x_113) ;  /* 0x000000d000007945 */ /* 0x000fe20003800000 */
[----:B------:R-:W-:Y:S01]  /*7110*/  PLOP3.LUT P1, PT, PT, PT, PT, 0x8, 0x80 ;  /* 0x000000000080781c */ /* 0x000fe20003f2e170 */
[----:B------:R-:W-:Y:S01]  /*7120*/  @P5 VIADD R4, R63, 0x210 ;  /* 0x000002103f045836 */ /* 0x000fe20000000000 */
[----:B------:R-:W-:Y:S02]  /*7130*/  @P5 PLOP3.LUT P1, PT, P6, PT, PT, 0x80, 0x8 ;  /* 0x000000000008581c */ /* 0x000fe4000372f070 */
[----:B------:R-:W-:Y:S02]  /*7140*/  CS2R R38, SRZ ;  /* 0x0000000000267805 */ /* 0x000fe4000001ff00 */
[----:B------:R-:W-:Y:S02]  /*7150*/  CS2R R36, SRZ ;  /* 0x0000000000247805 */ /* 0x000fe4000001ff00 */
[----:B------:R-:W-:Y:S02]  /*7160*/  CS2R R30, SRZ ;  /* 0x00000000001e7805 */ /* 0x000fe4000001ff00 */
[----:B------:R-:W-:Y:S05]  /*7170*/  CS2R R28, SRZ ;  /* 0x00000000001c7805 */ /* 0x000fea000001ff00 */
[----:B------:R-:W-:Y:S01]  /*7180*/  @P1 VIADD R4, R2, 0xfffffff0 ;  /* 0xfffffff002041836 */ /* 0x000fe20000000000 */
[----:B------:R-:W-:Y:S06]  /*7190*/  @P2 BRA `(.L_x_114) ;  /* 0x00000000000c2947 */ /* 0x000fec0003800000 */
[----:B------:R-:W-:Y:S04]  /*71a0*/  SHF.L.U32 R2, R27, 0x1f, RZ ;  /* 0x0000001f1b027819 */ /* 0x000fe800000006ff */
[----:B------:R-:W1:Y:S02]  /*71b0*/  SYNCS.PHASECHK.TRANS64.TRYWAIT P1, [R0+URZ+0x110], R2 ;  /* 0x00011002000075a7 */ /* 0x000e6400080211ff */
[----:B-1----:R-:W-:Y:S05]  /*71c0*/  @!P1 BRA `(.L_x_115) ;  /* 0x0000002000e49947 */ /* 0x002fea0003800000 */
.L_x_114:
[----:B------:R-:W-:Y:S05]  /*71d0*/  BSYNC B0 ;  /* 0x0000000000007941 */ /* 0x000fea0003800000 */
.L_x_113:
[----:B------:R-:W-:Y:S01]  /*71e0*/  UIADD3 UR4, UPT, UPT, UR48, 0x1, URZ ;  /* 0x0000000130047890 */ /* 0x000fe2000fffe0ff */
[----:B------:R-:W-:Y:S03]  /*71f0*/  ISETP.NE.AND P1, PT, R68, RZ, PT ;  /* 0x000000ff4400720c */ /* 0x000fe60003f25270 */
[----:B------:R-:W-:Y:S04]  /*7200*/  UISETP.NE.AND UP0, UPT, UR4, 0x3, UPT ;  /* 0x000000030400788c */ /* 0x000fe8000bf05270 */
[----:B------:R-:W-:Y:S02]  /*7210*/  USEL UR5, URZ, 0x1, UP0 ;  /* 0x00000001ff057887 */ /* 0x000fe40008000000 */
[----:B------:R-:W-:Y:S04]  /*7220*/  USEL UR4, UR4, URZ, UP0 ;  /* 0x000000ff04047287 */ /* 0x000fe80008000000 */
[----:B------:R3:W1:Y:S01]  /*7230*/  @P1 LDS.128 R36, [R4] ;  /* 0x0000000004241984 */ /* 0x0006620000000c00 */
[----:B------:R-:W-:Y:S01]  /*7240*/  LOP3.LUT R27, R27, UR5, RZ, 0x3c, !PT ;  /* 0x000000051b1b7c12 */ /* 0x000fe2000f8e3cff */
[----:B------:R-:W-:Y:S02]  /*7250*/  IMAD.U32 R65, RZ, RZ, UR4 ;  /* 0x00000004ff417e24 */ /* 0x000fe4000f8e00ff */
[----:B------:R3:W1:Y:S04]  /*7260*/  @P1 LDS.128 R28, [R63+0x200] ;  /* 0x000200003f1c1984 */ /* 0x0006680000000c00 */
.L_x_112:
[----:B------:R-:W-:Y:S05]  /*7270*/  BSYNC B1 ;  /* 0x0000000000017941 */ /* 0x000fea0003800000 */
.L_x_111:
[----:B-1----:R-:W-:Y:S04]  /*7280*/  SHF.R.U32.HI R0, RZ, 0x15, R25 ;  /* 0x00000015ff007819 */ /* 0x002fe80000011619 */
[----:B------:R-:W-:Y:S01]  /*7290*/  LOP3.LUT P1, RZ, R0, 0x3, R46, 0x48, !PT ;  /* 0x0000000300ff7812 */ /* 0x000fe2000782482e */
[----:B------:R-:W-:Y:S01]  /*72a0*/  @!UPT UIADD3 URZ, UPT, UPT, URZ, URZ, URZ ;  /* 0x000000fffffff290 */ /* 0x000fe2000fffe0ff */
[----:B----4-:R-:W-:Y:S11]  /*72b0*/  @P0 BRA `(.L_x_116) ;  /* 0x0000000000080947 */ /* 0x010ff60003800000 */
[----:B------:R-:W1:Y:S02]  /*72c0*/  SYNCS.PHASECHK.TRANS64.TRYWAIT P0, [R59+URZ+0x160], R3 ;  /* 0x000160033b0075a7 */ /* 0x000e6400080011ff */
[----:B-1----:R-:W-:Y:S05]  /*72d0*/  @!P0 BRA `(.L_x_117) ;  /* 0x0000002000b48947 */ /* 0x002fea0003800000 */
.L_x_116:
[----:B------:R-:W-:Y:S05]  /*72e0*/  @!P1 BRA `(.L_x_118) ;  /* 0x0000000000409947 */ /* 0x000fea0003800000 */
[----:B------:R-:W4:Y:S01]  /*72f0*/  LDCU.64 UR8, c[0x4][0x70] ;  /* 0x01000e00ff0877ac */ /* 0x000f220008000a00 */
[----:B-1----:R-:W-:Y:S01]  /*7300*/  MOV R3, 0x0 ;  /* 0x0000000000037802 */ /* 0x002fe20000000f00 */
[----:B------:R-:W-:Y:S02]  /*7310*/  HFMA2 R12, -RZ, RZ, 0, 5.9604644775390625e-08 ;  /* 0x00000001ff0c7431 */ /* 0x000fe400000001ff */
[----:B------:R-:W-:Y:S02]  /*7320*/  IMAD.MOV.U32 R8, RZ, RZ, 0x192 ;  /* 0x00000192ff087424 */ /* 0x000fe400078e00ff */
[----:B------:R-:W-:Y:S01]  /*7330*/  IMAD.MOV.U32 R13, RZ, RZ, RZ ;  /* 0x000000ffff0d7224 */ /* 0x000fe200078e00ff */
[----:B------:R-:W1:Y:S01]  /*7340*/  LDCU.64 UR6, c[0x4][0x78] ;  /* 0x01000f00ff0677ac */ /* 0x000e620008000a00 */
[----:B------:R-:W2:Y:S01]  /*7350*/  LDC.64 R2, c[0x4][R3] ;  /* 0x0100000003027b82 */ /* 0x000ea20000000a00 */
[----:B------:R-:W5:Y:S01]  /*7360*/  LDCU.64 UR4, c[0x4][0x10] ;  /* 0x01000200ff0477ac */ /* 0x000f620008000a00 */
[----:B----4-:R-:W-:Y:S01]  /*7370*/  MOV R5, UR9 ;  /* 0x0000000900057c02 */ /* 0x010fe20008000f00 */
[----:B---3--:R-:W-:Y:S01]  /*7380*/  IMAD.U32 R4, RZ, RZ, UR8 ;  /* 0x00000008ff047e24 */ /* 0x008fe2000f8e00ff */
[----:B-1----:R-:W-:Y:S01]  /*7390*/  MOV R7, UR7 ;  /* 0x0000000700077c02 */ /* 0x002fe20008000f00 */
[----:B------:R-:W-:Y:S01]  /*73a0*/  IMAD.U32 R6, RZ, RZ, UR6 ;  /* 0x00000006ff067e24 */ /* 0x000fe2000f8e00ff */
[----:B-----5:R-:W-:Y:S01]  /*73b0*/  MOV R11, UR5 ;  /* 0x00000005000b7c02 */ /* 0x020fe20008000f00 */
[----:B------:R-:W-:Y:S02]  /*73c0*/  IMAD.U32 R10, RZ, RZ, UR4 ;  /* 0x00000004ff0a7e24 */ /* 0x000fe4000f8e00ff */
[----:B------:R-:W-:Y:S07]  /*73d0*/  LEPC R20, `(.L_x_118) ;  /* 0x000000001014794e */ /* 0x000fee0000000000 */
[----:B--2---:R-:W-:Y:S05]  /*73e0*/  CALL.ABS.NOINC R2 ;  /* 0x0000000002007343 */ /* 0x004fea0003c00000 */
.L_x_118:
[----:B------:R-:W-:Y:S05]  /*73f0*/  WARPSYNC.ALL ;  /* 0x0000000000007948 */ /* 0x000fea0003800000 */
[----:B------:R-:W-:Y:S01]  /*7400*/  R2UR UR4, R25 ;  /* 0x00000000190472ca */ /* 0x000fe200000e0000 */
[--C-:B-1----:R-:W-:Y:S01]  /*7410*/  HADD2.F32 R3, -RZ, R28.reuse.H0_H0 ;  /* 0x2000001cff037230 */ /* 0x102fe20000004100 */
[----:B------:R-:W-:Y:S01]  /*7420*/  MOV R62, 0x10 ;  /* 0x00000010003e7802 */ /* 0x000fe20000000f00 */
[--C-:B------:R-:W-:Y:S01]  /*7430*/  HADD2.F32 R20, -RZ, R29.reuse.H0_H0 ;  /* 0x2000001dff147230 */ /* 0x100fe20000004100 */
[----:B------:R-:W-:Y:S01]  /*7440*/  LOP3.LUT P6, RZ, R44, 0x40, RZ, 0xc0, !PT ;  /* 0x000000402cff7812 */ /* 0x000fe200078cc0ff */
[----:B------:R-:W-:Y:S01]  /*7450*/  BSSY.RECONVERGENT B0, `(.L_x_119) ;  /* 0x0000056000007945 */ /* 0x000fe20003800200 */
[----:B------:R-:W-:Y:S02]  /*7460*/  ISETP.NE.AND P0, PT, R55, RZ, PT ;  /* 0x000000ff3700720c */ /* 0x000fe40003f05270 */
[----:B------:R-:W-:Y:S05]  /*7470*/  SEL R62, R62, 0xfffffff0, !P6 ;  /* 0xfffffff03e3e7807 */ /* 0x000fea0007000000 */
[----:B---3--:R-:W2:Y:S02]  /*7480*/  LDTM.x16 R4, tmem[UR4] ;  /* 0x00000004000479ee */ /* 0x008ea40008240000 */
[C---:B--2---:R-:W-:Y:S01]  /*7490*/  FMUL R0, R24.reuse, R4 ;  /* 0x0000000418007220 */ /* 0x044fe20000400000 */
[----:B------:R-:W-:Y:S02]  /*74a0*/  HADD2.F32 R4, -RZ, R28.H1_H1 ;  /* 0x3000001cff047230 */ /* 0x000fe40000004100 */
[C---:B------:R-:W-:Y:S01]  /*74b0*/  FMUL R2, R24.reuse, R5 ;  /* 0x0000000518027220 */ /* 0x040fe20000400000 */
[----:B------:R-:W-:Y:S01]  /*74c0*/  FMUL R5, R24, R9 ;  /* 0x0000000918057220 */ /* 0x000fe20000400000 */
[----:B------:R-:W-:Y:S01]  /*74d0*/  FFMA R0, R26, R3, R0 ;  /* 0x000000031a007223 */ /* 0x000fe20000000000 */
[----:B------:R-:W-:Y:S01]  /*74e0*/  FMUL R9, R24, R13 ;  /* 0x0000000d18097220 */ /* 0x000fe20000400000 */
[----:B------:R-:W-:Y:S01]  /*74f0*/  FFMA R2, R26, R4, R2 ;  /* 0x000000041a027223 */ /* 0x000fe20000000002 */
[C---:B------:R-:W-:Y:S01]  /*7500*/  FMUL R4, R24.reuse, R8 ;  /* 0x0000000818047220 */ /* 0x040fe20000400000 */
[C---:B------:R-:W-:Y:S01]  /*7510*/  FMUL R8, R24.reuse, R12 ;  /* 0x0000000c18087220 */ /* 0x040fe20000400000 */
[C---:B------:R-:W-:Y:S01]  /*7520*/  FMUL R12, R24.reuse, R16 ;  /* 0x00000010180c7220 */ /* 0x040fe20000400000 */
[C---:B------:R-:W-:Y:S01]  /*7530*/  FMUL R3, R24.reuse, R6 ;  /* 0x0000000618037220 */ /* 0x040fe20000400000 */
[----:B------:R-:W-:Y:S01]  /*7540*/  FMUL R13, R24, R17 ;  /* 0x00000011180d7220 */ /* 0x000fe20000400000 */
[----:B------:R-:W-:Y:S01]  /*7550*/  HADD2.F32 R16, -RZ, R29.H1_H1 ;  /* 0x3000001dff107230 */ /* 0x000fe20000004100 */
[----:B------:R-:W-:Y:S01]  /*7560*/  F2FP.F16.F32.PACK_AB R32, R2, R0 ;  /* 0x000000000220723e */ /* 0x000fe200000000ff */
[----:B------:R-:W-:Y:S01]  /*7570*/  FMUL R7, R24, R7 ;  /* 0x0000000718077220 */ /* 0x000fe20000400000 */
[--C-:B------:R-:W-:Y:S02]  /*7580*/  HADD2.F32 R17, -RZ, R30.reuse.H0_H0 ;  /* 0x2000001eff117230 */ /* 0x100fe40000004100 */
[C---:B------:R-:W-:Y:S01]  /*7590*/  FFMA R3, R26.reuse, R20, R3 ;  /* 0x000000141a037223 */ /* 0x040fe20000000003 */
[----:B------:R-:W-:Y:S02]  /*75a0*/  HADD2.F32 R0, -RZ, R30.H1_H1 ;  /* 0x3000001eff007230 */ /* 0x000fe40000004100 */
[C---:B------:R-:W-:Y:S01]  /*75b0*/  FFMA R7, R26.reuse, R16, R7 ;  /* 0x000000101a077223 */ /* 0x040fe20000000007 */
[--C-:B------:R-:W-:Y:S02]  /*75c0*/  HADD2.F32 R2, -RZ, R31.reuse.H0_H0 ;  /* 0x2000001fff027230 */ /* 0x100fe40000004100 */
[----:B------:R-:W-:Y:S01]  /*75d0*/  FFMA R4, R26, R17, R4 ;  /* 0x000000111a047223 */ /* 0x000fe20000000004 */
[----:B------:R-:W-:Y:S01]  /*75e0*/  FMUL R6, R24, R10 ;  /* 0x0000000a18067220 */ /* 0x000fe20000400000 */
[----:B------:R-:W-:Y:S01]  /*75f0*/  FFMA R5, R26, R0, R5 ;  /* 0x000000001a057223 */ /* 0x000fe20000000005 */
[----:B------:R-:W-:Y:S02]  /*7600*/  HADD2.F32 R16, -RZ, R31.H1_H1 ;  /* 0x3000001fff107230 */ /* 0x000fe40000004100 */
[----:B------:R-:W-:Y:S01]  /*7610*/  FMUL R11, R24, R11 ;  /* 0x0000000b180b7220 */ /* 0x000fe20000400000 */
[--C-:B------:R-:W-:Y:S02]  /*7620*/  HADD2.F32 R0, -RZ, R36.reuse.H0_H0 ;  /* 0x20000024ff007230 */ /* 0x100fe40000004100 */
[C---:B------:R-:W-:Y:S01]  /*7630*/  FFMA R6, R26.reuse, R2, R6 ;  /* 0x000000021a067223 */ /* 0x040fe20000000006 */
[----:B------:R-:W-:Y:S01]  /*7640*/  F2FP.F16.F32.PACK_AB R33, R7, R3 ;  /* 0x000000030721723e */ /* 0x000fe200000000ff */
[C---:B------:R-:W-:Y:S01]  /*7650*/  FFMA R11, R26.reuse, R16, R11 ;  /* 0x000000101a0b7223 */ /* 0x040fe2000000000b */
[----:B------:R-:W-:Y:S02]  /*7660*/  HADD2.F32 R2, -RZ, R36.H1_H1 ;  /* 0x30000024ff027230 */ /* 0x000fe40000004100 */
[----:B------:R-:W-:Y:S01]  /*7670*/  FFMA R8, R26, R0, R8 ;  /* 0x000000001a087223 */ /* 0x000fe20000000008 */
[--C-:B------:R-:W-:Y:S02]  /*7680*/  HADD2.F32 R3, -RZ, R37.reuse.H0_H0 ;  /* 0x20000025ff037230 */ /* 0x100fe40000004100 */
[C---:B------:R-:W-:Y:S01]  /*7690*/  FMUL R10, R24.reuse, R14 ;  /* 0x0000000e180a7220 */ /* 0x040fe20000400000 */
[----:B------:R-:W-:Y:S02]  /*76a0*/  HADD2.F32 R0, -RZ, R37.H1_H1 ;  /* 0x30000025ff007230 */ /* 0x000fe40000004100 */
[----:B------:R-:W-:Y:S01]  /*76b0*/  FMUL R15, R24, R15 ;  /* 0x0000000f180f7220 */ /* 0x000fe20000400000 */
[C---:B------:R-:W-:Y:S01]  /*76c0*/  FFMA R9, R26.reuse, R2, R9 ;  /* 0x000000021a097223 */ /* 0x040fe20000000009 */
[C---:B------:R-:W-:Y:S01]  /*76d0*/  FFMA R10, R26.reuse, R3, R10 ;  /* 0x000000031a0a7223 */ /* 0x040fe2000000000a */
[--C-:B------:R-:W-:Y:S02]  /*76e0*/  HADD2.F32 R2, -RZ, R38.reuse.H0_H0 ;  /* 0x20000026ff027230 */ /* 0x100fe40000004100 */
[----:B------:R-:W-:Y:S01]  /*76f0*/  FFMA R15, R26, R0, R15 ;  /* 0x000000001a0f7223 */ /* 0x000fe2000000000f */
[----:B------:R-:W-:Y:S01]  /*7700*/  HADD2.F32 R3, -RZ, R38.H1_H1 ;  /* 0x30000026ff037230 */ /* 0x000fe20000004100 */
[----:B------:R-:W-:Y:S01]  /*7710*/  F2FP.F16.F32.PACK_AB R34, R5, R4 ;  /* 0x000000040522723e */ /* 0x000fe200000000ff */
[--C-:B------:R-:W-:Y:S02]  /*7720*/  HADD2.F32 R0, -RZ, R39.reuse.H0_H0 ;  /* 0x20000027ff007230 */ /* 0x100fe40000004100 */
[C---:B------:R-:W-:Y:S01]  /*7730*/  FMUL R14, R24.reuse, R18 ;  /* 0x00000012180e7220 */ /* 0x040fe20000400000 */
[----:B------:R-:W-:Y:S02]  /*7740*/  HADD2.F32 R4, -RZ, R39.H1_H1 ;  /* 0x30000027ff047230 */ /* 0x000fe40000004100 */
[----:B------:R-:W-:Y:S01]  /*7750*/  FMUL R19, R24, R19 ;  /* 0x0000001318137220 */ /* 0x000fe20000400000 */
[----:B------:R-:W-:Y:S01]  /*7760*/  F2FP.F16.F32.PACK_AB R35, R11, R6 ;  /* 0x000000060b23723e */ /* 0x000fe200000000ff */
[C---:B------:R-:W-:Y:S01]  /*7770*/  FFMA R12, R26.reuse, R2, R12 ;  /* 0x000000021a0c7223 */ /* 0x040fe2000000000c */
[C---:B------:R-:W-:Y:S01]  /*7780*/  FFMA R13, R26.reuse, R3, R13 ;  /* 0x000000031a0d7223 */ /* 0x040fe2000000000d */
[C---:B------:R-:W-:Y:S01]  /*7790*/  FFMA R14, R26.reuse, R0, R14 ;  /* 0x000000001a0e7223 */ /* 0x040fe2000000000e */
[----:B------:R-:W-:Y:S01]  /*77a0*/  FFMA R19, R26, R4, R19 ;  /* 0x000000041a137223 */ /* 0x000fe20000000013 */
[----:B------:R1:W-:Y:S01]  /*77b0*/  STS.128 [R63+0x200], R32 ;  /* 0x000200203f007388 */ /* 0x0003e20000000c00 */
[----:B------:R-:W-:Y:S02]  /*77c0*/  F2FP.F16.F32.PACK_AB R8, R9, R8 ;  /* 0x000000080908723e */ /* 0x000fe400000000ff */
[----:B------:R-:W-:Y:S02]  /*77d0*/  F2FP.F16.F32.PACK_AB R9, R15, R10 ;  /* 0x0000000a0f09723e */ /* 0x000fe400000000ff */
[----:B------:R-:W-:Y:S02]  /*77e0*/  F2FP.F16.F32.PACK_AB R10, R13, R12 ;  /* 0x0000000c0d0a723e */ /* 0x000fe400000000ff */
[----:B------:R-:W-:Y:S02]  /*77f0*/  F2FP.F16.F32.PACK_AB R11, R19, R14 ;  /* 0x0000000e130b723e */ /* 0x000fe400000000ff */
[----:B------:R-:W-:Y:S05]  /*7800*/  IADD3 R0, PT, PT, R63, R62, RZ ;  /* 0x0000003e3f007210 */ /* 0x000fea0007ffe0ff */
[----:B------:R1:W-:Y:S01]  /*7810*/  STS.128 [R0+0x200], R8 ;  /* 0x0002000800007388 */ /* 0x0003e20000000c00 */
[----:B------:R-:W-:Y:S01]  /*7820*/  @!PT LDS RZ, [RZ] ;  /* 0x00000000fffff984 */ /* 0x000fe20000000800 */
[----:B------:R-:W-:Y:S01]  /*7830*/  @!PT LDS RZ, [RZ] ;  /* 0x00000000fffff984 */ /* 0x000fe20000000800 */
[----:B------:R-:W-:Y:S01]  /*7840*/  @!PT LDS RZ, [RZ] ;  /* 0x00000000fffff984 */ /* 0x000fe20000000800 */
[----:B------:R-:W-:Y:S01]  /*7850*/  @!PT LDS RZ, [RZ] ;  /* 0x00000000fffff984 */ /* 0x000fe20000000800 */
[----:B------:R2:W-:Y:S07]  /*7860*/  MEMBAR.ALL.CTA ;  /* 0x0000000000007992 */ /* 0x0005ee0000008000 */
[----:B--2---:R-:W2:Y:S02]  /*7870*/  FENCE.VIEW.ASYNC.S ;  /* 0x00000000000073c6 */ /* 0x004ea40000000000 */
[----:B--2---:R-:W-:Y:S06]  /*7880*/  BAR.SYNC.DEFER_BLOCKING 0x1, 0x80 ;  /* 0x0042000000007b1d */ /* 0x004fec0000010000 */
[----:B------:R-:W-:Y:S05]  /*7890*/  @P0 BRA `(.L_x_120) ;  /* 0x0000000000440947 */ /* 0x000fea0003800000 */
[----:B------:R-:W2:Y:S01]  /*78a0*/  LDCU.64 UR14, c[0x0][0x348] ;  /* 0x00006900ff0e77ac */ /* 0x000ea20008000a00 */
[----:B------:R-:W-:Y:S02]  /*78b0*/  R2UR UR6, R64 ;  /* 0x00000000400672ca */ /* 0x000fe400000e0000 */
[----:B------:R-:W-:Y:S01]  /*78c0*/  R2UR UR10, R58 ;  /* 0x000000003a0a72ca */ /* 0x000fe200000e0000 */
[----:B------:R-:W-:Y:S01]  /*78d0*/  UMOV UR9, UR47 ;  /* 0x0000002f00097c82 */ /* 0x000fe20008000000 */
[----:B------:R-:W-:Y:S01]  /*78e0*/  R2UR UR11, R56 ;  /* 0x00000000380b72ca */ /* 0x000fe200000e0000 */
[----:B------:R-:W-:Y:S01]  /*78f0*/  UIADD3 UR7, UPT, UPT, UR47, 0x20, URZ ;  /* 0x000000202f077890 */ /* 0x000fe2000fffe0ff */
[----:B------:R-:W-:Y:S07]  /*7900*/  R2UR UR12, R57 ;  /* 0x00000000390c72ca */ /* 0x000fee00000e0000 */
[----:B------:R-:W-:Y:S02]  /*7910*/  UIADD3 UR6, UPT, UPT, UR45, UR6, URZ ;  /* 0x000000062d067290 */ /* 0x000fe4000fffe0ff */
[----:B--2---:R-:W-:Y:S02]  /*7920*/  UIADD3 UR4, UP0, UPT, UR14, 0x680, URZ ;  /* 0x000006800e047890 */ /* 0x004fe4000ff1e0ff */
[----:B------:R-:W-:Y:S02]  /*7930*/  UIADD3 UR8, UPT, UPT, UR6, 0x200, URZ ;  /* 0x0000020006087890 */ /* 0x000fe4000fffe0ff */
[----:B------:R-:W-:Y:S02]  /*7940*/  UIADD3.X UR5, UPT, UPT, URZ, UR15, URZ, UP0, !UPT ;  /* 0x0000000fff057290 */ /* 0x000fe400087fe4ff */
[----:B------:R-:W-:Y:S07]  /*7950*/  UIADD3 UR6, UPT, UPT, UR6, 0xa00, URZ ;  /* 0x00000a0006067890 */ /* 0x000fee000fffe0ff */
[----:B------:R2:W-:Y:S02]  /*7960*/  UTMASTG.4D.IM2COL [UR8], [UR4] ;  /* 0x00000008040073b5 */ /* 0x0005e40008058000 */
[----:B--2---:R-:W-:Y:S01]  /*7970*/  UMOV UR8, UR6 ;  /* 0x0000000600087c82 */ /* 0x004fe20008000000 */
[----:B------:R-:W-:Y:S02]  /*7980*/  UMOV UR9, UR7 ;  /* 0x0000000700097c82 */ /* 0x000fe40008000000 */
[----:B------:R2:W-:Y:S02]  /*7990*/  UTMASTG.4D.IM2COL [UR8], [UR4] ;  /* 0x00000008040073b5 */ /* 0x0005e40008058000 */
[----:B--2---:R0:W-:Y:S02]  /*79a0*/  UTMACMDFLUSH ;  /* 0x00000000000079b7 */ /* 0x0041e40000000000 */
.L_x_120:
[----:B------:R-:W-:Y:S05]  /*79b0*/  BSYNC.RECONVERGENT B0 ;  /* 0x0000000000007941 */ /* 0x000fea0003800200 */
.L_x_119:
[----:B------:R-:W-:Y:S01]  /*79c0*/  UIADD3 UR46, UPT, UPT, UR48, 0x1, URZ ;  /* 0x00000001302e7890 */ /* 0x000fe2000fffe0ff */
[----:B------:R-:W-:Y:S03]  /*79d0*/  BSSY.RECONVERGENT B0, `(.L_x_121) ;  /* 0x0000005000007945 */ /* 0x000fe60003800200 */
[----:B------:R-:W-:Y:S04]  /*79e0*/  UISETP.NE.AND UP0, UPT, UR46, 0x3, UPT ;  /* 0x000000032e00788c */ /* 0x000fe8000bf05270 */
[----:B------:R-:W-:Y:S01]  /*79f0*/  USEL UR44, UR46, URZ, UP0 ;  /* 0x000000ff2e2c7287 */ /* 0x000fe20008000000 */
[----:B------:R-:W-:Y:S11]  /*7a00*/  @P0 BRA `(.L_x_122) ;  /* 0x0000000000040947 */ /* 0x000ff60003800000 */
[----:B------:R-:W-:Y:S04]  /*7a10*/  DEPBAR.LE SB0, 0x1 ;  /* 0x000080400000791a */ /* 0x000fe80000000000 */
.L_x_122:
[----:B------:R-:W-:Y:S05]  /*7a20*/  BSYNC.RECONVERGENT B0 ;  /* 0x0000000000007941 */ /* 0x000fea0003800200 */
.L_x_121:
[----:B------:R-:W-:Y:S01]  /*7a30*/  BAR.SYNC.DEFER_BLOCKING 0x1, 0x80 ;  /* 0x0042000000007b1d */ /* 0x000fe20000010000 */
[----:B------:R-:W-:Y:S01]  /*7a40*/  ISETP.NE.AND P1, PT, R61, RZ, PT ;  /* 0x000000ff3d00720c */ /* 0x000fe20003f25270 */
[----:B------:R-:W-:Y:S01]  /*7a50*/  UISETP.NE.AND UP0, UPT, UR50, URZ, UPT ;  /* 0x000000ff3200728c */ /* 0x000fe2000bf05270 */
[----:B------:R-:W-:Y:S11]  /*7a60*/  LEA R3, R65, UR45, 0x3 ;  /* 0x0000002d41037c11 */ /* 0x000ff6000f8e18ff */
[----:B------:R-:W-:Y:S01]  /*7a70*/  @P1 SHF.L.U32 R4, R27, 0x1f, RZ ;  /* 0x0000001f1b041819 */ /* 0x000fe200000006ff */
[----:B------:R-:W-:Y:S06]  /*7a80*/  BRA.U !UP0, `(.L_x_123) ;  /* 0x0000000108247547 */ /* 0x000fec000b800000 */
[----:B-1----:R-:W1:Y:S01]  /*7a90*/  S2R R0, SR_CgaCtaId ;  /* 0x0000000000007919 */ /* 0x002e620000008800 */
[----:B------:R-:W-:Y:S01]  /*7aa0*/  IMAD.U32 R2, RZ, RZ, UR49 ;  /* 0x00000031ff027e24 */ /* 0x000fe2000f8e00ff */
[----:B------:R-:W-:Y:S04]  /*7ab0*/  UIADD3 UR4, UPT, UPT, UR49, 0x1, URZ ;  /* 0x0000000131047890 */ /* 0x000fe8000fffe0ff */
[----:B------:R-:W-:Y:S01]  /*7ac0*/  @P1 LEA R2, R2, UR45, 0x3 ;  /* 0x0000002d02021c11 */ /* 0x000fe2000f8e18ff */
[----:B------:R-:W-:Y:S04]  /*7ad0*/  UISETP.NE.AND UP0, UPT, UR4, 0x3, UPT ;  /* 0x000000030400788c */ /* 0x000fe8000bf05270 */
[----:B------:R-:W-:Y:S01]  /*7ae0*/  @P1 VIADD R2, R2, 0x128 ;  /* 0x0000012802021836 */ /* 0x000fe20000000000 */
[----:B------:R-:W-:Y:S04]  /*7af0*/  USEL UR49, UR4, URZ, UP0 ;  /* 0x000000ff04317287 */ /* 0x000fe80008000000 */
[----:B-1----:R-:W-:Y:S04]  /*7b00*/  @P1 PRMT R0, R0, 0x654, R2 ;  /* 0x0000065400001816 */ /* 0x002fe80000000002 */
[----:B------:R2:W-:Y:S04]  /*7b10*/  @P1 SYNCS.ARRIVE.TRANS64.RED.A1T0 RZ, [R0+URZ], RZ ;  /* 0x000000ff00ff19a7 */ /* 0x0005e800081004ff */
.L_x_123:
[----:B------:R-:W3:Y:S01]  /*7b20*/  @P1 SYNCS.PHASECHK.TRANS64.TRYWAIT P0, [R3+URZ+0x110], R4 ;  /* 0x00011004030015a7 */ /* 0x000ee200080011ff */
[----:B------:R-:W-:Y:S01]  /*7b30*/  BSSY B1, `(.L_x_124) ;  /* 0x0000012000017945 */ /* 0x000fe20003800000 */
[----:B---3--:R-:W-:Y:S03]  /*7b40*/  @P1 SEL R67, RZ, 0x1, !P0 ;  /* 0x00000001ff431807 */ /* 0x008fe60004000000 */
[----:B------:R-:W-:Y:S05]  /*7b50*/  @!P1 BRA `(.L_x_125) ;  /* 0x00000000003c9947 */ /* 0x000fea0003800000 */
[----:B------:R-:W-:Y:S01]  /*7b60*/  ISETP.NE.AND P1, PT, R68, RZ, PT ;  /* 0x000000ff4400720c */ /* 0x000fe20003f25270 */
[----:B------:R-:W-:Y:S01]  /*7b70*/  BSSY B0, `(.L_x_126) ;  /* 0x0000009000007945 */ /* 0x000fe20003800000 */
[----:B------:R-:W-:Y:S11]  /*7b80*/  ISETP.NE.AND P0, PT, R67, RZ, PT ;  /* 0x000000ff4300720c */ /* 0x000ff60003f05270 */
[----:B------:R-:W-:Y:S05]  /*7b90*/  @P1 IMAD R65, R65, 0x1000, R66 ;  /* 0x0000100041411824 */ /* 0x000fea00078e0242 */
[----:B-12---:R-:W-:Y:S05]  /*7ba0*/  @P1 IADD3 R0, PT, PT, R65, UR45, RZ ;  /* 0x0000002d41001c10 */ /* 0x006fea000fffe0ff */
[----:B------:R-:W-:Y:S01]  /*7bb0*/  @P1 IMAD.IADD R0, R62, 0x1, R0 ;  /* 0x000000013e001824 */ /* 0x000fe200078e0200 */
[----:B------:R-:W-:Y:S06]  /*7bc0*/  @P0 BRA `(.L_x_127) ;  /* 0x00000000000c0947 */ /* 0x000fec0003800000 */
[----:B------:R-:W-:Y:S04]  /*7bd0*/  SHF.L.U32 R27, R27, 0x1f, RZ ;  /* 0x0000001f1b1b7819 */ /* 0x000fe800000006ff */
[----:B------:R-:W1:Y:S02]  /*7be0*/  SYNCS.PHASECHK.TRANS64.TRYWAIT P0, [R3+URZ+0x110], R27 ;  /* 0x0001101b030075a7 */ /* 0x000e6400080011ff */
[----:B-1----:R-:W-:Y:S05]  /*7bf0*/  @!P0 BRA `(.L_x_128) ;  /* 0x0000001800808947 */ /* 0x002fea0003800000 */
.L_x_127:
[----:B------:R-:W-:Y:S05]  /*7c00*/  BSYNC B0 ;  /* 0x0000000000007941 */ /* 0x000fea0003800000 */
.L_x_126:
[----:B------:R-:W-:Y:S11]  /*7c10*/  ISETP.NE.AND P0, PT, R68, RZ, PT ;  /* 0x000000ff4400720c */ /* 0x000ff60003f05270 */
[----:B------:R-:W-:Y:S02]  /*7c20*/  @!UPT UIADD3 URZ, UPT, UPT, URZ, URZ, URZ ;  /* 0x000000fffffff290 */ /* 0x000fe4000fffe0ff */
[----:B------:R3:W4:Y:S04]  /*7c30*/  @P0 LDS.128 R28, [R65+UR45+0x200] ;  /* 0x0002002d411c0984 */ /* 0x0007280008000c00 */
[----:B------:R3:W2:Y:S02]  /*7c40*/  @P0 LDS.128 R36, [R0+0x200] ;  /* 0x0002000000240984 */ /* 0x0006a40000000c00 */
.L_x_125:
[----:B------:R-:W-:Y:S05]  /*7c50*/  BSYNC B1 ;  /* 0x0000000000017941 */ /* 0x000fea0003800000 */
.L_x_124:
[----:B-123--:R-:W-:Y:S05]  /*7c60*/  VIADD R0, R25, 0x10 ;  /* 0x0000001019007836 */ /* 0x00efea0000000000 */
[----:B------:R-:W-:Y:S04]  /*7c70*/  SHF.R.U32.HI R0, RZ, 0x15, R0 ;  /* 0x00000015ff007819 */ /* 0x000fe80000011600 */
[----:B------:R-:W-:Y:S11]  /*7c80*/  LOP3.LUT P0, RZ, R0, 0x3, R46, 0x48, !PT ;  /* 0x0000000300ff7812 */ /* 0x000ff6000780482e */
[----:B------:R-:W-:Y:S02]  /*7c90*/  @!UPT UIADD3 URZ, UPT, UPT, URZ, URZ, URZ ;  /* 0x000000fffffff290 */ /* 0x000fe4000fffe0ff */
[----:B------:R-:W-:Y:S05]  /*7ca0*/  @!P0 BRA `(.L_x_129) ;  /* 0x0000000000408947 */ /* 0x000fea0003800000 */
[----:B------:R-:W1:Y:S01]  /*7cb0*/  LDCU.64 UR8, c[0x4][0x70] ;  /* 0x01000e00ff0877ac */ /* 0x000e620008000a00 */
[----:B------:R-:W-:Y:S01]  /*7cc0*/  MOV R3, 0x0 ;  /* 0x0000000000037802 */ /* 0x000fe20000000f00 */
[----:B------:R-:W-:Y:S02]  /*7cd0*/  HFMA2 R12, -RZ, RZ, 0, 5.9604644775390625e-08 ;  /* 0x00000001ff0c7431 */ /* 0x000fe400000001ff */
[----:B------:R-:W-:Y:S02]  /*7ce0*/  IMAD.MOV.U32 R8, RZ, RZ, 0x192 ;  /* 0x00000192ff087424 */ /* 0x000fe400078e00ff */
[----:B------:R-:W-:Y:S01]  /*7cf0*/  IMAD.MOV.U32 R13, RZ, RZ, RZ ;  /* 0x000000ffff0d7224 */ /* 0x000fe200078e00ff */
[----:B------:R-:W2:Y:S01]  /*7d00*/  LDCU.64 UR6, c[0x4][0x78] ;  /* 0x01000f00ff0677ac */ /* 0x000ea20008000a00 */
[----:B------:R-:W3:Y:S01]  /*7d10*/  LDC.64 R2, c[0x4][R3] ;  /* 0x0100000003027b82 */ /* 0x000ee20000000a00 */
[----:B------:R-:W5:Y:S01]  /*7d20*/  LDCU.64 UR4, c[0x4][0x10] ;  /* 0x01000200ff0477ac */ /* 0x000f620008000a00 */
[----:B-1----:R-:W-:Y:S01]  /*7d30*/  MOV R5, UR9 ;  /* 0x0000000900057c02 */ /* 0x002fe20008000f00 */
[----:B------:R-:W-:Y:S01]  /*7d40*/  IMAD.U32 R4, RZ, RZ, UR8 ;  /* 0x00000008ff047e24 */ /* 0x000fe2000f8e00ff */
[----:B--2---:R-:W-:Y:S01]  /*7d50*/  MOV R7, UR7 ;  /* 0x0000000700077c02 */ /* 0x004fe20008000f00 */
[----:B------:R-:W-:Y:S01]  /*7d60*/  IMAD.U32 R6, RZ, RZ, UR6 ;  /* 0x00000006ff067e24 */ /* 0x000fe2000f8e00ff */
[----:B-----5:R-:W-:Y:S01]  /*7d70*/  MOV R11, UR5 ;  /* 0x00000005000b7c02 */ /* 0x020fe20008000f00 */
[----:B------:R-:W-:Y:S02]  /*7d80*/  IMAD.U32 R10, RZ, RZ, UR4 ;  /* 0x00000004ff0a7e24 */ /* 0x000fe4000f8e00ff */
[----:B------:R-:W-:Y:S07]  /*7d90*/  LEPC R20, `(.L_x_129) ;  /* 0x000000001014794e */ /* 0x000fee0000000000 */
[----:B---34-:R-:W-:Y:S05]  /*7da0*/  CALL.ABS.NOINC R2 ;  /* 0x0000000002007343 */ /* 0x018fea0003c00000 */
.L_x_129:
[----:B------:R-:W-:Y:S01]  /*7db0*/  ISETP.NE.AND P0, PT, R55, RZ, PT ;  /* 0x000000ff3700720c */ /* 0x000fe20003f05270 */
[----:B------:R-:W-:Y:S05]  /*7dc0*/  WARPSYNC.ALL ;  /* 0x0000000000007948 */ /* 0x000fea0003800000 */
[----:B------:R-:W-:Y:S01]  /*7dd0*/  R2UR UR4, R25 ;  /* 0x00000000190472ca */ /* 0x000fe200000e0000 */
[--C-:B----4-:R-:W-:Y:S01]  /*7de0*/  HADD2.F32 R0, -RZ, R28.reuse.H0_H0 ;  /* 0x2000001cff007230 */ /* 0x110fe20000004100 */
[----:B------:R-:W-:Y:S01]  /*7df0*/  IADD3 R59, PT, PT, R59, 0x170, RZ ;  /* 0x000001703b3b7810 */ /* 0x000fe20007ffe0ff */
[----:B------:R-:W-:Y:S01]  /*7e00*/  HADD2.F32 R2, -RZ, R28.H1_H1 ;  /* 0x3000001cff027230 */ /* 0x000fe20000004100 */
[----:B------:R-:W-:Y:S01]  /*7e10*/  BSSY.RECONVERGENT B0, `(.L_x_130) ;  /* 0x0000059000007945 */ /* 0x000fe20003800200 */
[--C-:B------:R-:W-:Y:S01]  /*7e20*/  HADD2.F32 R20, -RZ, R29.reuse.H0_H0 ;  /* 0x2000001dff147230 */ /* 0x100fe20000004100 */
[----:B------:R-:W-:Y:S01]  /*7e30*/  LOP3.LUT R59, R59, 0xfefffff8, RZ, 0xc0, !PT ;  /* 0xfefffff83b3b7812 */ /* 0x000fe200078ec0ff */
[----:B------:R-:W-:Y:S02]  /*7e40*/  HADD2.F32 R21, -RZ, R29.H1_H1 ;  /* 0x3000001dff157230 */ /* 0x000fe40000004100 */
[--C-:B------:R-:W-:Y:S02]  /*7e50*/  HADD2.F32 R25, -RZ, R30.reuse.H0_H0 ;  /* 0x2000001eff197230 */ /* 0x100fe40000004100 */
[----:B------:R-:W-:Y:S02]  /*7e60*/  HADD2.F32 R27, -RZ, R30.H1_H1 ;  /* 0x3000001eff1b7230 */ /* 0x000fe40000004100 */
[----:B------:R-:W1:Y:S01]  /*7e70*/  LDTM.x16 R4, tmem[UR4+0x10] ;  /* 0x00001004000479ee */ /* 0x000e620008240000 */
[----:B------:R-:W-:Y:S01]  /*7e80*/  NOP ;  /* 0x0000000000007918 */ /* 0x000fe20000000000 */
[----:B-1----:R1:W-:Y:S01]  /*7e90*/  SYNCS.ARRIVE.TRANS64.RED.A1T0 RZ, [R59+URZ], RZ ;  /* 0x000000ff3bff79a7 */ /* 0x0023e200081004ff */
[--C-:B------:R-:W-:Y:S02]  /*7ea0*/  HADD2.F32 R28, -RZ, R31.reuse.H0_H0 ;  /* 0x2000001fff1c7230 */ /* 0x100fe40000004100 */
[----:B------:R-:W-:Y:S02]  /*7eb0*/  HADD2.F32 R29, -RZ, R31.H1_H1 ;  /* 0x3000001fff1d7230 */ /* 0x000fe40000004100 */
        /* <DEDUP_REMOVED lines=8> */
[C---:B------:R-:W-:Y:S01]  /*7f40*/  FMUL R4, R24.reuse, R4 ;  /* 0x0000000418047220 */ /* 0x040fe20000400000 */
[C---:B------:R-:W-:Y:S01]  /*7f50*/  FMUL R5, R24.reuse, R5 ;  /* 0x0000000518057220 */ /* 0x040fe20000400000 */
[C---:B------:R-:W-:Y:S01]  /*7f60*/  FMUL R6, R24.reuse, R6 ;  /* 0x0000000618067220 */ /* 0x040fe20000400000 */
[----:B------:R-:W-:Y:S01]  /*7f70*/  FMUL R3, R24, R9 ;  /* 0x0000000918037220 */ /* 0x000fe20000400000 */
[----:B------:R-:W-:Y:S01]  /*7f80*/  FFMA R4, R26, R0, R4 ;  /* 0x000000001a047223 */ /* 0x000fe20000000004 */
[----:B------:R-:W-:Y:S01]  /*7f90*/  FMUL R0, R24, R7 ;  /* 0x0000000718007220 */ /* 0x000fe20000400000 */
[C---:B------:R-:W-:Y:S01]  /*7fa0*/  FFMA R5, R26.reuse, R2, R5 ;  /* 0x000000021a057223 */ /* 0x040fe20000000005 */
[----:B------:R-:W-:Y:S01]  /*7fb0*/  FFMA R6, R26, R20, R6 ;  /* 0x000000141a067223 */ /* 0x000fe20000000006 */
[----:B------:R-:W-:Y:S01]  /*7fc0*/  FMUL R2, R24, R8 ;  /* 0x0000000818027220 */ /* 0x000fe20000400000 */
[----:B------:R-:W-:Y:S01]  /*7fd0*/  FFMA R0, R26, R21, R0 ;  /* 0x000000151a007223 */ /* 0x000fe20000000000 */
[C---:B------:R-:W-:Y:S01]  /*7fe0*/  FMUL R7, R24.reuse, R10 ;  /* 0x0000000a18077220 */ /* 0x040fe20000400000 */
[----:B------:R-:W-:Y:S01]  /*7ff0*/  F2FP.F16.F32.PACK_AB R4, R5, R4 ;  /* 0x000000040504723e */ /* 0x000fe200000000ff */
[----:B------:R-:W-:Y:S01]  /*8000*/  FMUL R11, R24, R11 ;  /* 0x0000000b180b7220 */ /* 0x000fe20000400000 */
[----:B------:R-:W-:Y:S01]  /*8010*/  FFMA R2, R26, R25, R2 ;  /* 0x000000191a027223 */ /* 0x000fe20000000002 */
[----:B------:R-:W-:Y:S01]  /*8020*/  F2FP.F16.F32.PACK_AB R5, R0, R6 ;  /* 0x000000060005723e */ /* 0x000fe200000000ff */
[----:B------:R-:W-:Y:S01]  /*8030*/  FMUL R8, R24, R12 ;  /* 0x0000000c18087220 */ /* 0x000fe20000400000 */
[----:B------:R-:W-:Y:S01]  /*8040*/  MOV R0, UR44 ;  /* 0x0000002c00007c02 */ /* 0x000fe20008000f00 */
[----:B------:R-:W-:Y:S01]  /*8050*/  FFMA R3, R26, R27, R3 ;  /* 0x0000001b1a037223 */ /* 0x000fe20000000003 */
[----:B------:R-:W-:Y:S01]  /*8060*/  FMUL R9, R24, R13 ;  /* 0x0000000d18097220 */ /* 0x000fe20000400000 */
[----:B------:R-:W-:Y:S01]  /*8070*/  FFMA R7, R26, R28, R7 ;  /* 0x0000001c1a077223 */ /* 0x000fe20000000007 */
[----:B------:R-:W-:Y:S01]  /*8080*/  FMUL R10, R24, R14 ;  /* 0x0000000e180a7220 */ /* 0x000fe20000400000 */
[----:B------:R-:W-:Y:S01]  /*8090*/  FFMA R11, R26, R29, R11 ;  /* 0x0000001d1a0b7223 */ /* 0x000fe2000000000b */
[----:B------:R-:W-:Y:S01]  /*80a0*/  FMUL R15, R24, R15 ;  /* 0x0000000f180f7220 */ /* 0x000fe20000400000 */
[----:B------:R-:W-:Y:S01]  /*80b0*/  FFMA R8, R26, R30, R8 ;  /* 0x0000001e1a087223 */ /* 0x000fe20000000008 */
[----:B------:R-:W-:Y:S01]  /*80c0*/  LEA R0, R0, R54, 0xb ;  /* 0x0000003600007211 */ /* 0x000fe200078e58ff */
[----:B------:R-:W-:Y:S01]  /*80d0*/  FMUL R12, R24, R16 ;  /* 0x00000010180c7220 */ /* 0x000fe20000400000 */
[----:B------:R-:W-:Y:S01]  /*80e0*/  FFMA R9, R26, R31, R9 ;  /* 0x0000001f1a097223 */ /* 0x000fe20000000009 */
[----:B------:R-:W-:Y:S01]  /*80f0*/  FMUL R13, R24, R17 ;  /* 0x00000011180d7220 */ /* 0x000fe20000400000 */
[----:B------:R-:W-:Y:S01]  /*8100*/  FFMA R10, R26, R32, R10 ;  /* 0x000000201a0a7223 */ /* 0x000fe2000000000a */
[----:B------:R-:W-:Y:S01]  /*8110*/  FMUL R14, R24, R18 ;  /* 0x00000012180e7220 */ /* 0x000fe20000400000 */
[----:B------:R-:W-:Y:S01]  /*8120*/  FFMA R15, R26, R33, R15 ;  /* 0x000000211a0f7223 */ /* 0x000fe2000000000f */
[----:B------:R-:W-:Y:S01]  /*8130*/  FMUL R19, R24, R19 ;  /* 0x0000001318137220 */ /* 0x000fe20000400000 */
[----:B------:R-:W-:Y:S01]  /*8140*/  F2FP.F16.F32.PACK_AB R6, R3, R2 ;  /* 0x000000020306723e */ /* 0x000fe200000000ff */
[C---:B------:R-:W-:Y:S01]  /*8150*/  FFMA R12, R26.reuse, R34, R12 ;  /* 0x000000221a0c7223 */ /* 0x040fe2000000000c */
[----:B------:R-:W-:Y:S01]  /*8160*/  F2FP.F16.F32.PACK_AB R7, R11, R7 ;  /* 0x000000070b07723e */ /* 0x000fe200000000ff */
[----:B------:R-:W-:Y:S01]  /*8170*/  FFMA R13, R26, R35, R13 ;  /* 0x000000231a0d7223 */ /* 0x000fe2000000000d */
[----:B------:R-:W-:Y:S01]  /*8180*/  LEA R0, R0, UR45, 0x1 ;  /* 0x0000002d00007c11 */ /* 0x000fe2000f8e08ff */
[C---:B------:R-:W-:Y:S01]  /*8190*/  FFMA R14, R26.reuse, R36, R14 ;  /* 0x000000241a0e7223 */ /* 0x040fe2000000000e */
[----:B------:R-:W-:Y:S01]  /*81a0*/  FFMA R19, R26, R37, R19 ;  /* 0x000000251a137223 */ /* 0x000fe20000000013 */
[----:B------:R-:W-:Y:S02]  /*81b0*/  F2FP.F16.F32.PACK_AB R8, R9, R8 ;  /* 0x000000080908723e */ /* 0x000fe400000000ff */
[----:B------:R1:W-:Y:S01]  /*81c0*/  STS.128 [R0+0x200], R4 ;  /* 0x0002000400007388 */ /* 0x0003e20000000c00 */
        /* <DEDUP_REMOVED lines=16> */
[----:B------:R-:W-:Y:S01]  /*82d0*/  ULEA UR6, UR44, UR45, 0xc ;  /* 0x0000002d2c067291 */ /* 0x000fe2000f8e60ff */
[----:B------:R-:W-:Y:S01]  /*82e0*/  R2UR UR12, R57 ;  /* 0x00000000390c72ca */ /* 0x000fe200000e0000 */
[----:B------:R-:W-:Y:S02]  /*82f0*/  UIADD3 UR9, UPT, UPT, UR47, 0x10, URZ ;  /* 0x000000102f097890 */ /* 0x000fe4000fffe0ff */
[----:B------:R-:W-:Y:S02]  /*8300*/  UIADD3 UR8, UPT, UPT, UR6, 0x200, URZ ;  /* 0x0000020006087890 */ /* 0x000fe4000fffe0ff */
[----:B------:R-:W-:Y:S02]  /*8310*/  UIADD3 UR6, UPT, UPT, UR6, 0xa00, URZ ;  /* 0x00000a0006067890 */ /* 0x000fe4000fffe0ff */
[----:B------:R-:W-:Y:S02]  /*8320*/  UIADD3 UR7, UPT, UPT, UR47, 0x30, URZ ;  /* 0x000000302f077890 */ /* 0x000fe4000fffe0ff */
[----:B--2---:R-:W-:Y:S04]  /*8330*/  UIADD3 UR4, UP0, UPT, UR14, 0x680, URZ ;  /* 0x000006800e047890 */ /* 0x004fe8000ff1e0ff */
[----:B------:R-:W-:Y:S09]  /*8340*/  UIADD3.X UR5, UPT, UPT, URZ, UR15, URZ, UP0, !UPT ;  /* 0x0000000fff057290 */ /* 0x000ff200087fe4ff */
[----:B------:R2:W-:Y:S02]  /*8350*/  UTMASTG.4D.IM2COL [UR8], [UR4] ;  /* 0x00000008040073b5 */ /* 0x0005e40008058000 */
[----:B--2---:R-:W-:Y:S01]  /*8360*/  UMOV UR8, UR6 ;  /* 0x0000000600087c82 */ /* 0x004fe20008000000 */
[----:B------:R-:W-:Y:S02]  /*8370*/  UMOV UR9, UR7 ;  /* 0x0000000700097c82 */ /* 0x000fe40008000000 */
[----:B------:R2:W-:Y:S02]  /*8380*/  UTMASTG.4D.IM2COL [UR8], [UR4] ;  /* 0x00000008040073b5 */ /* 0x0005e40008058000 */
[----:B--2---:R0:W-:Y:S02]  /*8390*/  UTMACMDFLUSH ;  /* 0x00000000000079b7 */ /* 0x0041e40000000000 */
.L_x_131:
[----:B------:R-:W-:Y:S05]  /*83a0*/  BSYNC.RECONVERGENT B0 ;  /* 0x0000000000007941 */ /* 0x000fea0003800200 */
.L_x_130:
[----:B------:R-:W-:Y:S01]  /*83b0*/  UIADD3 UR4, UPT, UPT, UR44, 0x1, URZ ;  /* 0x000000012c047890 */ /* 0x000fe2000fffe0ff */
[----:B------:R-:W-:Y:S03]  /*83c0*/  BSSY.RECONVERGENT B0, `(.L_x_132) ;  /* 0x0000008000007945 */ /* 0x000fe60003800200 */
[----:B------:R-:W-:Y:S04]  /*83d0*/  UISETP.NE.AND UP0, UPT, UR4, 0x3, UPT ;  /* 0x000000030400788c */ /* 0x000fe8000bf05270 */
[----:B------:R-:W-:Y:S02]  /*83e0*/  UISETP.EQ.XOR UP1, UPT, UR46, 0x3, !UP0 ;  /* 0x000000032e00788c */ /* 0x000fe4000c722a70 */
[----:B------:R-:W-:Y:S02]  /*83f0*/  USEL UR48, UR4, URZ, UP0 ;  /* 0x000000ff04307287 */ /* 0x000fe40008000000 */
[----:B------:R-:W-:Y:S04]  /*8400*/  USEL UR5, URZ, 0x1, !UP1 ;  /* 0x00000001ff057887 */ /* 0x000fe8000c800000 */
[----:B------:R-:W-:Y:S01]  /*8410*/  ULOP3.LUT UR51, UR51, UR5, URZ, 0x3c, !UPT ;  /* 0x0000000533337292 */ /* 0x000fe2000f8e3cff */
[----:B------:R-:W-:Y:S11]  /*8420*/  @P0 BRA `(.L_x_133) ;  /* 0x0000000000040947 */ /* 0x000ff60003800000 */
[----:B------:R-:W-:Y:S04]  /*8430*/  DEPBAR.LE SB0, 0x1 ;  /* 0x000080400000791a */ /* 0x000fe80000000000 */
.L_x_133:
[----:B------:R-:W-:Y:S05]  /*8440*/  BSYNC.RECONVERGENT B0 ;  /* 0x0000000000007941 */ /* 0x000fea0003800200 */
.L_x_132:
[----:B------:R-:W-:Y:S01]  /*8450*/  BAR.SYNC.DEFER_BLOCKING 0x1, 0x80 ;  /* 0x0042000000007b1d */ /* 0x000fe20000010000 */
[----:B------:R-:W-:Y:S01]  /*8460*/  UISETP.NE.AND UP0, UPT, UR50, -0x2, UPT ;  /* 0xfffffffe3200788c */ /* 0x000fe2000bf05270 */
[----:B------:R-:W-:Y:S08]  /*8470*/  IADD3 R22, PT, PT, R22, 0x1, RZ ;  /* 0x0000000116167810 */ /* 0x000ff00007ffe0ff */
[----:B------:R-:W-:Y:S05]  /*8480*/  BRA.U !UP0, `(.L_x_134) ;  /* 0x0000000108287547 */ /* 0x000fea000b800000 */
[----:B-1----:R-:W1:Y:S01]  /*8490*/  S2R R0, SR_CgaCtaId ;  /* 0x0000000000007919 */ /* 0x002e620000008800 */
[----:B------:R-:W-:Y:S01]  /*84a0*/  ISETP.NE.AND P0, PT, R61, RZ, PT ;  /* 0x000000ff3d00720c */ /* 0x000fe20003f05270 */
[----:B------:R-:W-:Y:S01]  /*84b0*/  IMAD.U32 R2, RZ, RZ, UR49 ;  /* 0x00000031ff027e24 */ /* 0x000fe2000f8e00ff */
[----:B------:R-:W-:Y:S04]  /*84c0*/  UIADD3 UR4, UPT, UPT, UR49, 0x1, URZ ;  /* 0x0000000131047890 */ /* 0x000fe8000fffe0ff */
[----:B------:R-:W-:Y:S04]  /*84d0*/  UISETP.NE.AND UP0, UPT, UR4, 0x3, UPT ;  /* 0x000000030400788c */ /* 0x000fe8000bf05270 */
[----:B------:R-:W-:Y:S03]  /*84e0*/  USEL UR49, UR4, URZ, UP0 ;  /* 0x000000ff04317287 */ /* 0x000fe60008000000 */
[----:B------:R-:W-:Y:S05]  /*84f0*/  @P0 LEA R2, R2, UR45, 0x3 ;  /* 0x0000002d02020c11 */ /* 0x000fea000f8e18ff */
[----:B------:R-:W-:Y:S05]  /*8500*/  @P0 VIADD R2, R2, 0x128 ;  /* 0x0000012802020836 */ /* 0x000fea0000000000 */
[----:B-1----:R-:W-:Y:S04]  /*8510*/  @P0 PRMT R0, R0, 0x654, R2 ;  /* 0x0000065400000816 */ /* 0x002fe80000000002 */
[----:B------:R2:W-:Y:S03]  /*8520*/  @P0 SYNCS.ARRIVE.TRANS64.RED.A1T0 RZ, [R0+URZ], RZ ;  /* 0x000000ff00ff09a7 */ /* 0x0005e600081004ff */
.L_x_134:
[----:B------:R-:W-:Y:S01]  /*8530*/  R2UR UR5, R49 ;  /* 0x00000000310572ca */ /* 0x000fe200000e0000 */
[----:B------:R-:W-:Y:S01]  /*8540*/  UISETP.NE.AND UP0, UPT, UR60, URZ, UPT ;  /* 0x000000ff3c00728c */ /* 0x000fe2000bf05270 */
[----:B------:R-:W-:Y:S01]  /*8550*/  R2UR UR4, R50 ;  /* 0x00000000320472ca */ /* 0x000fe200000e0000 */
[----:B------:R-:W-:Y:S01]  /*8560*/  UIADD3 UR50, UPT, UPT, UR50, 0x2, URZ ;  /* 0x0000000232327890 */ /* 0x000fe2000fffe0ff */
[----:B------:R-:W-:Y:S01]  /*8570*/  ISETP.NE.AND P0, PT, R22, 0x2, PT ;  /* 0x000000021600780c */ /* 0x000fe20003f05270 */
[----:B------:R-:W-:Y:S01]  /*8580*/  UMOV UR46, UR61 ;  /* 0x0000003d002e7c82 */ /* 0x000fe20008000000 */
[----:B------:R-:W-:Y:S02]  /*8590*/  LOP3.LUT R52, R52, 0x1, RZ, 0x3c, !PT ;  /* 0x0000000134347812 */ /* 0x000fe400078e3cff */
[----:B-12---:R-:W-:Y:S02]  /*85a0*/  SEL R0, RZ, 0x1, P0 ;  /* 0x00000001ff007807 */ /* 0x006fe40000000000 */
[----:B------:R-:W-:Y:S02]  /*85b0*/  SEL R22, R22, RZ, P0 ;  /* 0x000000ff16167207 */ /* 0x000fe40000000000 */
[----:B------:R-:W-:Y:S01]  /*85c0*/  LOP3.LUT R53, R53, R0, RZ, 0x3c, !PT ;  /* 0x0000000035357212 */ /* 0x000fe200078e3cff */
[----:B------:R-:W-:Y:S02]  /*85d0*/  UIADD3 UR20, UPT, UPT, UR36, UR5, URZ ;  /* 0x0000000524147290 */ /* 0x000fe4000fffe0ff */
[----:B------:R-:W-:Y:S01]  /*85e0*/  UIADD3 UR44, UPT, UPT, UR37, UR4, URZ ;  /* 0x00000004252c7290 */ /* 0x000fe2000fffe0ff */
[----:B------:R-:W-:Y:S11]  /*85f0*/  BRA.U UP0, `(.L_x_135) ;  /* 0xffffffdd000c7547 */ /* 0x000ff6000b83ffff */
[----:B------:R-:W-:-:S13]  /*8600*/  R2UR UR4, R51 ;  /* 0x00000000330472ca */ /* 0x000fda00000e0000 */
[----:B------:R-:W-:-:S09]  /*8610*/  UISETP.NE.AND UP0, UPT, UR4, URZ, UPT ;  /* 0x000000ff0400728c */ /* 0x000fd2000bf05270 */
[----:B------:R-:W-:Y:S05]  /*8620*/  BRA.U !UP0, `(.L_x_136) ;  /* 0x0000000108487547 */ /* 0x000fea000b800000 */
[----:B------:R-:W1:Y:S02]  /*8630*/  LDCU.64 UR4, c[0x0][0x890] ;  /* 0x00011200ff0477ac */ /* 0x000e640008000a00 */
[----:B-1----:R-:W-:-:S04]  /*8640*/  UISETP.NE.U32.AND UP0, UPT, UR4, URZ, UPT ;  /* 0x000000ff0400728c */ /* 0x002fc8000bf05070 */
[----:B------:R-:W-:-:S09]  /*8650*/  UISETP.NE.AND.EX UP0, UPT, UR5, URZ, UPT, UP0 ;  /* 0x000000ff0500728c */ /* 0x000fd2000bf05300 */
[----:B------:R-:W-:Y:S05]  /*8660*/  BRA.U UP0, `(.L_x_137) ;  /* 0x00000001000c7547 */ /* 0x000fea000b800000 */
[----:B------:R-:W-:-:S13]  /*8670*/  FSETP.NEU.AND P0, PT, R26, RZ, PT ;  /* 0x000000ff1a00720b */ /* 0x000fda0003f0d000 */
[----:B------:R-:W-:Y:S05]  /*8680*/  @!P0 EXIT ;  /* 0x000000000000894d */ /* 0x000fea0003800000 */
[----:B------:R-:W-:Y:S05]  /*8690*/  BRA `(.L_x_136) ;  /* 0x00000000002c7947 */ /* 0x000fea0003800000 */
.L_x_137:
[----:B------:R-:W-:Y:S01]  /*86a0*/  ISETP.NE.AND P0, PT, R60, RZ, PT ;  /* 0x000000ff3c00720c */ /* 0x000fe20003f05270 */
[----:B------:R-:W-:-:S12]  /*86b0*/  BSSY.RECONVERGENT B0, `(.L_x_136) ;  /* 0x0000009000007945 */ /* 0x000fd80003800200 */
[----:B------:R-:W-:Y:S05]  /*86c0*/  @P0 BRA `(.L_x_138) ;  /* 0x0000000000140947 */ /* 0x000fea0003800000 */
[----:B------:R-:W1:Y:S02]  /*86d0*/  LDCU.64 UR4, c[0x0][0x888] ;  /* 0x00011100ff0477ac */ /* 0x000e640008000a00 */
[----:B-1----:R-:W-:-:S04]  /*86e0*/  ISETP.NE.U32.AND P0, PT, RZ, UR4, PT ;  /* 0x00000004ff007c0c */ /* 0x002fc8000bf05070 */
[----:B------:R-:W-:-:S13]  /*86f0*/  ISETP.NE.AND.EX P0, PT, RZ, UR5, PT, P0 ;  /* 0x00000005ff007c0c */ /* 0x000fda000bf05300 */
[----:B------:R-:W-:Y:S05]  /*8700*/  @!P0 EXIT ;  /* 0x000000000000894d */ /* 0x000fea0003800000 */
[----:B------:R-:W-:Y:S05]  /*8710*/  BRA `(.L_x_139) ;  /* 0x0000000000087947 */ /* 0x000fea0003800000 */
.L_x_138:
[----:B------:R-:W-:-:S13]  /*8720*/  FSETP.NEU.AND P0, PT, R26, RZ, PT ;  /* 0x000000ff1a00720b */ /* 0x000fda0003f0d000 */
[----:B------:R-:W-:Y:S05]  /*8730*/  @!P0 EXIT ;  /* 0x000000000000894d */ /* 0x000fea0003800000 */
.L_x_139:
[----:B------:R-:W-:Y:S05]  /*8740*/  BSYNC.RECONVERGENT B0 ;  /* 0x0000000000007941 */ /* 0x000fea0003800200 */
.L_x_136:
[----:B------:R-:W1:Y:S01]  /*8750*/  S2UR UR5, SR_CgaCtaId ;  /* 0x00000000000579c3 */ /* 0x000e620000008800 */
[----:B------:R-:W-:Y:S01]  /*8760*/  ULEA UR4, UR49, UR45, 0x3 ;  /* 0x0000002d31047291 */ /* 0x000fe2000f8e18ff */
[----:B------:R-:W-:-:S04]  /*8770*/  DEPBAR.LE SB0, 0x0 ;  /* 0x000080000000791a */ /* 0x000fc80000000000 */
[----:B------:R-:W-:-:S04]  /*8780*/  UIADD3 UR4, UPT, UPT, UR4, 0x128, URZ ;  /* 0x0000012804047890 */ /* 0x000fc8000fffe0ff */
[----:B-1----:R-:W-:-:S09]  /*8790*/  UPRMT UR4, UR5, 0x654, UR4 ;  /* 0x0000065405047896 */ /* 0x002fd20008000004 */
[----:B------:R-:W-:Y:S01]  /*87a0*/  SYNCS.ARRIVE.TRANS64.RED.A1T0 RZ, [UR4], RZ ;  /* 0x000000ffffff79a7 */ /* 0x000fe20008100404 */
[----:B------:R-:W-:Y:S05]  /*87b0*/  EXIT ;  /* 0x000000000000794d */ /* 0x000fea0003800000 */
.L_x_25:
[----:B------:R-:W-:Y:S07]  /*87c0*/  MOV R0, UR9 ;  /* 0x0000000900007c02 */ /* 0x000fee0008000f00 */
.L_x_140:
[----:B-1----:R1:W2:Y:S02]  /*87d0*/  SYNCS.PHASECHK.TRANS64.TRYWAIT P0, [R0+URZ+0x88], R4 ;  /* 0x00008804000075a7 */ /* 0x0022a400080011ff */
[----:B--2---:R-:W-:Y:S05]  /*87e0*/  @!P0 NANOSLEEP.SYNCS 0x989680 ;  /* 0x009896800000895d */ /* 0x004fea0003900000 */
[----:B------:R-:W2:Y:S02]  /*87f0*/  @!P0 SYNCS.PHASECHK.TRANS64 P0, [R0+URZ+0x88], R4 ;  /* 0x00008804000085a7 */ /* 0x000ea400080010ff */
[----:B--2---:R-:W-:Y:S05]  /*8800*/  @!P0 BRA `(.L_x_140) ;  /* 0xfffffffc00f08947 */ /* 0x004fea000383ffff */
[----:B------:R-:W-:Y:S05]  /*8810*/  BRA `(.L_x_24) ;  /* 0xffffff9400247947 */ /* 0x000fea000383ffff */
.L_x_32:
[----:B------:R-:W-:Y:S07]  /*8820*/  MOV R0, UR9 ;  /* 0x0000000900007c02 */ /* 0x000fee0008000f00 */
.L_x_141:
[----:B-1----:R1:W2:Y:S02]  /*8830*/  SYNCS.PHASECHK.TRANS64.TRYWAIT P0, [R0+URZ+0x88], R4 ;  /* 0x00008804000075a7 */ /* 0x0022a400080011ff */
[----:B--2---:R-:W-:Y:S05]  /*8840*/  @!P0 NANOSLEEP.SYNCS 0x989680 ;  /* 0x009896800000895d */ /* 0x004fea0003900000 */
[----:B------:R-:W2:Y:S02]  /*8850*/  @!P0 SYNCS.PHASECHK.TRANS64 P0, [R0+URZ+0x88], R4 ;  /* 0x00008804000085a7 */ /* 0x000ea400080010ff */
[----:B--2---:R-:W-:Y:S05]  /*8860*/  @!P0 BRA `(.L_x_141) ;  /* 0xfffffffc00f08947 */ /* 0x004fea000383ffff */
[----:B------:R-:W-:Y:S05]  /*8870*/  BRA `(.L_x_31) ;  /* 0xffffff9800807947 */ /* 0x000fea000383ffff */
.L_x_37:
[----:B------:R-:W-:-:S07]  /*8880*/  MOV R0, UR25 ;  /* 0x0000001900007c02 */ /* 0x000fce0008000f00 */
.L_x_142:
[----:B-1----:R1:W2:Y:S02]  /*8890*/  SYNCS.PHASECHK.TRANS64.TRYWAIT P0, [R0+URZ+0x150], R3 ;  /* 0x00015003000075a7 */ /* 0x0022a400080011ff */
[----:B--2---:R-:W-:Y:S05]  /*88a0*/  @!P0 NANOSLEEP.SYNCS 0x989680 ;  /* 0x009896800000895d */ /* 0x004fea0003900000 */
[----:B------:R-:W2:Y:S02]  /*88b0*/  @!P0 SYNCS.PHASECHK.TRANS64 P0, [R0+URZ+0x150], R3 ;  /* 0x00015003000085a7 */ /* 0x000ea400080010ff */
[----:B--2---:R-:W-:Y:S05]  /*88c0*/  @!P0 BRA `(.L_x_142) ;  /* 0xfffffffc00f08947 */ /* 0x004fea000383ffff */
[----:B------:R-:W-:Y:S05]  /*88d0*/  BRA `(.L_x_143) ;  /* 0xffffff9c004c7947 */ /* 0x000fea000383ffff */
.L_x_41:
[----:B------:R-:W-:-:S07]  /*88e0*/  MOV R0, UR4 ;  /* 0x0000000400007c02 */ /* 0x000fce0008000f00 */
.L_x_144:
[----:B-1----:R1:W2:Y:S02]  /*88f0*/  SYNCS.PHASECHK.TRANS64.TRYWAIT P0, [R0+URZ], R2 ;  /* 0x00000002000075a7 */ /* 0x0022a400080011ff */
[----:B--2---:R-:W-:Y:S05]  /*8900*/  @!P0 NANOSLEEP.SYNCS 0x989680 ;  /* 0x009896800000895d */ /* 0x004fea0003900000 */
[----:B------:R-:W2:Y:S02]  /*8910*/  @!P0 SYNCS.PHASECHK.TRANS64 P0, [R0+URZ], R2 ;  /* 0x00000002000085a7 */ /* 0x000ea400080010ff */
[----:B--2---:R-:W-:Y:S05]  /*8920*/  @!P0 BRA `(.L_x_144) ;  /* 0xfffffffc00f08947 */ /* 0x004fea000383ffff */
[----:B------:R-:W-:Y:S05]  /*8930*/  BRA `(.L_x_145) ;  /* 0xffffffa000e47947 */ /* 0x000fea000383ffff */
.L_x_42:
[----:B------:R-:W-:-:S07]  /*8940*/  MOV R0, UR5 ;  /* 0x0000000500007c02 */ /* 0x000fce0008000f00 */
.L_x_146:
[----:B-1----:R1:W2:Y:S02]  /*8950*/  SYNCS.PHASECHK.TRANS64.TRYWAIT P0, [R0+URZ], R2 ;  /* 0x00000002000075a7 */ /* 0x0022a400080011ff */
[----:B--2---:R-:W-:Y:S05]  /*8960*/  @!P0 NANOSLEEP.SYNCS 0x989680 ;  /* 0x009896800000895d */ /* 0x004fea0003900000 */
[----:B------:R-:W2:Y:S02]  /*8970*/  @!P0 SYNCS.PHASECHK.TRANS64 P0, [R0+URZ], R2 ;  /* 0x00000002000085a7 */ /* 0x000ea400080010ff */
[----:B--2---:R-:W-:Y:S05]  /*8980*/  @!P0 BRA `(.L_x_146) ;  /* 0xfffffffc00f08947 */ /* 0x004fea000383ffff */
[----:B------:R-:W-:Y:S05]  /*8990*/  BRA `(.L_x_147) ;  /* 0xffffffa000f47947 */ /* 0x000fea000383ffff */
.L_x_43:
[----:B------:R-:W-:-:S07]  /*89a0*/  MOV R0, UR5 ;  /* 0x0000000500007c02 */ /* 0x000fce0008000f00 */
.L_x_148:
[----:B-1----:R1:W2:Y:S02]  /*89b0*/  SYNCS.PHASECHK.TRANS64.TRYWAIT P0, [R0+URZ], R2 ;  /* 0x00000002000075a7 */ /* 0x0022a400080011ff */
[----:B--2---:R-:W-:Y:S05]  /*89c0*/  @!P0 NANOSLEEP.SYNCS 0x989680 ;  /* 0x009896800000895d */ /* 0x004fea0003900000 */
[----:B------:R-:W2:Y:S02]  /*89d0*/  @!P0 SYNCS.PHASECHK.TRANS64 P0, [R0+URZ], R2 ;  /* 0x00000002000085a7 */ /* 0x000ea400080010ff */
[----:B--2---:R-:W-:Y:S05]  /*89e0*/  @!P0 BRA `(.L_x_148) ;  /* 0xfffffffc00f08947 */ /* 0x004fea000383ffff */
[----:B------:R-:W-:Y:S05]  /*89f0*/  BRA `(.L_x_149) ;  /* 0xffffffa400047947 */ /* 0x000fea000383ffff */
.L_x_44:
[----:B------:R-:W-:-:S07]  /*8a00*/  MOV R0, UR5 ;  /* 0x0000000500007c02 */ /* 0x000fce0008000f00 */
.L_x_150:
[----:B-1----:R1:W2:Y:S02]  /*8a10*/  SYNCS.PHASECHK.TRANS64.TRYWAIT P0, [R0+URZ], R2 ;  /* 0x00000002000075a7 */ /* 0x0022a400080011ff */
[----:B--2---:R-:W-:Y:S05]  /*8a20*/  @!P0 NANOSLEEP.SYNCS 0x989680 ;  /* 0x009896800000895d */ /* 0x004fea0003900000 */
[----:B------:R-:W2:Y:S02]  /*8a30*/  @!P0 SYNCS.PHASECHK.TRANS64 P0, [R0+URZ], R2 ;  /* 0x00000002000085a7 */ /* 0x000ea400080010ff */
[----:B--2---:R-:W-:Y:S05]  /*8a40*/  @!P0 BRA `(.L_x_150) ;  /* 0xfffffffc00f08947 */ /* 0x004fea000383ffff */
[----:B------:R-:W-:Y:S05]  /*8a50*/  BRA `(.L_x_151) ;  /* 0xffffffa400147947 */ /* 0x000fea000383ffff */
.L_x_45:
[----:B------:R-:W-:-:S07]  /*8a60*/  MOV R0, UR5 ;  /* 0x0000000500007c02 */ /* 0x000fce0008000f00 */
.L_x_152:
[----:B-1----:R1:W2:Y:S02]  /*8a70*/  SYNCS.PHASECHK.TRANS64.TRYWAIT P0, [R0+URZ], R2 ;  /* 0x00000002000075a7 */ /* 0x0022a400080011ff */
[----:B--2---:R-:W-:Y:S05]  /*8a80*/  @!P0 NANOSLEEP.SYNCS 0x989680 ;  /* 0x009896800000895d */ /* 0x004fea0003900000 */
[----:B------:R-:W2:Y:S02]  /*8a90*/  @!P0 SYNCS.PHASECHK.TRANS64 P0, [R0+URZ], R2 ;  /* 0x00000002000085a7 */ /* 0x000ea400080010ff */
[----:B--2---:R-:W-:Y:S05]  /*8aa0*/  @!P0 BRA `(.L_x_152) ;  /* 0xfffffffc00f08947 */ /* 0x004fea000383ffff */
[----:B------:R-:W-:Y:S05]  /*8ab0*/  BRA `(.L_x_153) ;  /* 0xffffffa400247947 */ /* 0x000fea000383ffff */
.L_x_46:
[----:B------:R-:W-:-:S07]  /*8ac0*/  MOV R0, UR5 ;  /* 0x0000000500007c02 */ /* 0x000fce0008000f00 */
.L_x_154:
[----:B-1----:R1:W2:Y:S02]  /*8ad0*/  SYNCS.PHASECHK.TRANS64.TRYWAIT P0, [R0+URZ], R2 ;  /* 0x00000002000075a7 */ /* 0x0022a400080011ff */
[----:B--2---:R-:W-:Y:S05]  /*8ae0*/  @!P0 NANOSLEEP.SYNCS 0x989680 ;  /* 0x009896800000895d */ /* 0x004fea0003900000 */
[----:B------:R-:W2:Y:S02]  /*8af0*/  @!P0 SYNCS.PHASECHK.TRANS64 P0, [R0+URZ], R2 ;  /* 0x00000002000085a7 */ /* 0x000ea400080010ff */
[----:B--2---:R-:W-:Y:S05]  /*8b00*/  @!P0 BRA `(.L_x_154) ;  /* 0xfffffffc00f08947 */ /* 0x004fea000383ffff */
[----:B------:R-:W-:Y:S05]  /*8b10*/  BRA `(.L_x_155) ;  /* 0xffffffa400347947 */ /* 0x000fea000383ffff */
.L_x_47:
[----:B------:R-:W-:-:S07]  /*8b20*/  MOV R0, UR5 ;  /* 0x0000000500007c02 */ /* 0x000fce0008000f00 */
.L_x_156:
[----:B-1----:R1:W2:Y:S02]  /*8b30*/  SYNCS.PHASECHK.TRANS64.TRYWAIT P0, [R0+URZ], R2 ;  /* 0x00000002000075a7 */ /* 0x0022a400080011ff */
[----:B--2---:R-:W-:Y:S05]  /*8b40*/  @!P0 NANOSLEEP.SYNCS 0x989680 ;  /* 0x009896800000895d */ /* 0x004fea0003900000 */
[----:B------:R-:W2:Y:S02]  /*8b50*/  @!P0 SYNCS.PHASECHK.TRANS64 P0, [R0+URZ], R2 ;  /* 0x00000002000085a7 */ /* 0x000ea400080010ff */
[----:B--2---:R-:W-:Y:S05]  /*8b60*/  @!P0 BRA `(.L_x_156) ;  /* 0xfffffffc00f08947 */ /* 0x004fea000383ffff */
[----:B------:R-:W-:Y:S05]  /*8b70*/  BRA `(.L_x_157) ;  /* 0xffffffa400447947 */ /* 0x000fea000383ffff */
.L_x_48:
[----:B------:R-:W-:-:S07]  /*8b80*/  MOV R0, UR5 ;  /* 0x0000000500007c02 */ /* 0x000fce0008000f00 */
.L_x_158:
[----:B-1----:R1:W2:Y:S02]  /*8b90*/  SYNCS.PHASECHK.TRANS64.TRYWAIT P0, [R0+URZ], R2 ;  /* 0x00000002000075a7 */ /* 0x0022a400080011ff */
[----:B--2---:R-:W-:Y:S05]  /*8ba0*/  @!P0 NANOSLEEP.SYNCS 0x989680 ;  /* 0x009896800000895d */ /* 0x004fea0003900000 */
[----:B------:R-:W2:Y:S02]  /*8bb0*/  @!P0 SYNCS.PHASECHK.TRANS64 P0, [R0+URZ], R2 ;  /* 0x00000002000085a7 */ /* 0x000ea400080010ff */
[----:B--2---:R-:W-:Y:S05]  /*8bc0*/  @!P0 BRA `(.L_x_158) ;  /* 0xfffffffc00f08947 */ /* 0x004fea000383ffff */
[----:B------:R-:W-:Y:S05]  /*8bd0*/  BRA `(.L_x_159) ;  /* 0xffffffa400547947 */ /* 0x000fea000383ffff */
.L_x_49:
[----:B------:R-:W-:-:S07]  /*8be0*/  MOV R0, UR5 ;  /* 0x0000000500007c02 */ /* 0x000fce0008000f00 */
.L_x_160:
[----:B-1----:R1:W2:Y:S02]  /*8bf0*/  SYNCS.PHASECHK.TRANS64.TRYWAIT P0, [R0+URZ], R2 ;  /* 0x00000002000075a7 */ /* 0x0022a400080011ff */
[----:B--2---:R-:W-:Y:S05]  /*8c00*/  @!P0 NANOSLEEP.SYNCS 0x989680 ;  /* 0x009896800000895d */ /* 0x004fea0003900000 */
[----:B------:R-:W2:Y:S02]  /*8c10*/  @!P0 SYNCS.PHASECHK.TRANS64 P0, [R0+URZ], R2 ;  /* 0x00000002000085a7 */ /* 0x000ea400080010ff */
[----:B--2---:R-:W-:Y:S05]  /*8c20*/  @!P0 BRA `(.L_x_160) ;  /* 0xfffffffc00f08947 */ /* 0x004fea000383ffff */
[----:B------:R-:W-:Y:S05]  /*8c30*/  BRA `(.L_x_161) ;  /* 0xffffffa400647947 */ /* 0x000fea000383ffff */
.L_x_50:
[----:B------:R-:W-:-:S07]  /*8c40*/  MOV R0, UR5 ;  /* 0x0000000500007c02 */ /* 0x000fce0008000f00 */
.L_x_162:
[----:B-1----:R1:W2:Y:S02]  /*8c50*/  SYNCS.PHASECHK.TRANS64.TRYWAIT P0, [R0+URZ], R2 ;  /* 0x00000002000075a7 */ /* 0x0022a400080011ff */
[----:B--2---:R-:W-:Y:S05]  /*8c60*/  @!P0 NANOSLEEP.SYNCS 0x989680 ;  /* 0x009896800000895d */ /* 0x004fea0003900000 */
[----:B------:R-:W2:Y:S02]  /*8c70*/  @!P0 SYNCS.PHASECHK.TRANS64 P0, [R0+URZ], R2 ;  /* 0x00000002000085a7 */ /* 0x000ea400080010ff */
[----:B--2---:R-:W-:Y:S05]  /*8c80*/  @!P0 BRA `(.L_x_162) ;  /* 0xfffffffc00f08947 */ /* 0x004fea000383ffff */
[----:B------:R-:W-:Y:S05]  /*8c90*/  BRA `(.L_x_163) ;  /* 0xffffffa400747947 */ /* 0x000fea000383ffff */
.L_x_51:
[----:B------:R-:W-:-:S07]  /*8ca0*/  MOV R0, UR5 ;  /* 0x0000000500007c02 */ /* 0x000fce0008000f00 */
.L_x_164:
[----:B-1----:R1:W2:Y:S02]  /*8cb0*/  SYNCS.PHASECHK.TRANS64.TRYWAIT P0, [R0+URZ], R2 ;  /* 0x00000002000075a7 */ /* 0x0022a400080011ff */
[----:B--2---:R-:W-:Y:S05]  /*8cc0*/  @!P0 NANOSLEEP.SYNCS 0x989680 ;  /* 0x009896800000895d */ /* 0x004fea0003900000 */
[----:B------:R-:W2:Y:S02]  /*8cd0*/  @!P0 SYNCS.PHASECHK.TRANS64 P0, [R0+URZ], R2 ;  /* 0x00000002000085a7 */ /* 0x000ea400080010ff */
[----:B--2---:R-:W-:Y:S05]  /*8ce0*/  @!P0 BRA `(.L_x_164) ;  /* 0xfffffffc00f08947 */ /* 0x004fea000383ffff */
[----:B------:R-:W-:Y:S05]  /*8cf0*/  BRA `(.L_x_165) ;  /* 0xffffffa400847947 */ /* 0x000fea000383ffff */
.L_x_52:
[----:B------:R-:W-:-:S07]  /*8d00*/  MOV R0, UR5 ;  /* 0x0000000500007c02 */ /* 0x000fce0008000f00 */
.L_x_166:
[----:B-1----:R1:W2:Y:S02]  /*8d10*/  SYNCS.PHASECHK.TRANS64.TRYWAIT P0, [R0+URZ], R2 ;  /* 0x00000002000075a7 */ /* 0x0022a400080011ff */
[----:B--2---:R-:W-:Y:S05]  /*8d20*/  @!P0 NANOSLEEP.SYNCS 0x989680 ;  /* 0x009896800000895d */ /* 0x004fea0003900000 */
[----:B------:R-:W2:Y:S02]  /*8d30*/  @!P0 SYNCS.PHASECHK.TRANS64 P0, [R0+URZ], R2 ;  /* 0x00000002000085a7 */ /* 0x000ea400080010ff */
[----:B--2---:R-:W-:Y:S05]  /*8d40*/  @!P0 BRA `(.L_x_166) ;  /* 0xfffffffc00f08947 */ /* 0x004fea000383ffff */
[----:B------:R-:W-:Y:S05]  /*8d50*/  BRA `(.L_x_167) ;  /* 0xffffffa400947947 */ /* 0x000fea000383ffff */
.L_x_53:
[----:B------:R-:W-:-:S07]  /*8d60*/  MOV R0, UR5 ;  /* 0x0000000500007c02 */ /* 0x000fce0008000f00 */
.L_x_168:
[----:B-1----:R1:W2:Y:S02]  /*8d70*/  SYNCS.PHASECHK.TRANS64.TRYWAIT P0, [R0+URZ], R2 ;  /* 0x00000002000075a7 */ /* 0x0022a400080011ff */
[----:B--2---:R-:W-:Y:S05]  /*8d80*/  @!P0 NANOSLEEP.SYNCS 0x989680 ;  /* 0x009896800000895d */ /* 0x004fea0003900000 */
[----:B------:R-:W2:Y:S02]  /*8d90*/  @!P0 SYNCS.PHASECHK.TRANS64 P0, [R0+URZ], R2 ;  /* 0x00000002000085a7 */ /* 0x000ea400080010ff */
[----:B--2---:R-:W-:Y:S05]  /*8da0*/  @!P0 BRA `(.L_x_168) ;  /* 0xfffffffc00f08947 */ /* 0x004fea000383ffff */
[----:B------:R-:W-:Y:S05]  /*8db0*/  BRA `(.L_x_169) ;  /* 0xffffffa400a47947 */ /* 0x000fea000383ffff */
.L_x_54:
[----:B------:R-:W-:-:S07]  /*8dc0*/  MOV R0, UR5 ;  /* 0x0000000500007c02 */ /* 0x000fce0008000f00 */
.L_x_170:
[----:B-1----:R1:W2:Y:S02]  /*8dd0*/  SYNCS.PHASECHK.TRANS64.TRYWAIT P0, [R0+URZ], R2 ;  /* 0x00000002000075a7 */ /* 0x0022a400080011ff */
[----:B--2---:R-:W-:Y:S05]  /*8de0*/  @!P0 NANOSLEEP.SYNCS 0x989680 ;  /* 0x009896800000895d */ /* 0x004fea0003900000 */
[----:B------:R-:W2:Y:S02]  /*8df0*/  @!P0 SYNCS.PHASECHK.TRANS64 P0, [R0+URZ], R2 ;  /* 0x00000002000085a7 */ /* 0x000ea400080010ff */
[----:B--2---:R-:W-:Y:S05]  /*8e00*/  @!P0 BRA `(.L_x_170) ;  /* 0xfffffffc00f08947 */ /* 0x004fea000383ffff */
[----:B------:R-:W-:Y:S05]  /*8e10*/  BRA `(.L_x_171) ;  /* 0xffffffa400b47947 */ /* 0x000fea000383ffff */
.L_x_55:
[----:B------:R-:W-:-:S07]  /*8e20*/  MOV R0, UR5 ;  /* 0x0000000500007c02 */ /* 0x000fce0008000f00 */
.L_x_172:
[----:B-1----:R1:W2:Y:S02]  /*8e30*/  SYNCS.PHASECHK.TRANS64.TRYWAIT P0, [R0+URZ], R2 ;  /* 0x00000002000075a7 */ /* 0x0022a400080011ff */
[----:B--2---:R-:W-:Y:S05]  /*8e40*/  @!P0 NANOSLEEP.SYNCS 0x989680 ;  /* 0x009896800000895d */ /* 0x004fea0003900000 */
[----:B------:R-:W2:Y:S02]  /*8e50*/  @!P0 SYNCS.PHASECHK.TRANS64 P0, [R0+URZ], R2 ;  /* 0x00000002000085a7 */ /* 0x000ea400080010ff */
[----:B--2---:R-:W-:Y:S05]  /*8e60*/  @!P0 BRA `(.L_x_172) ;  /* 0xfffffffc00f08947 */ /* 0x004fea000383ffff */
[----:B------:R-:W-:Y:S05]  /*8e70*/  BRA `(.L_x_173) ;  /* 0xffffffa400c47947 */ /* 0x000fea000383ffff */
.L_x_56:
[----:B------:R-:W-:-:S07]  /*8e80*/  MOV R0, UR5 ;  /* 0x0000000500007c02 */ /* 0x000fce0008000f00 */
.L_x_174:
[----:B-1----:R1:W2:Y:S02]  /*8e90*/  SYNCS.PHASECHK.TRANS64.TRYWAIT P0, [R0+URZ], R2 ;  /* 0x00000002000075a7 */ /* 0x0022a400080011ff */
[----:B--2---:R-:W-:Y:S05]  /*8ea0*/  @!P0 NANOSLEEP.SYNCS 0x989680 ;  /* 0x009896800000895d */ /* 0x004fea0003900000 */
[----:B------:R-:W2:Y:S02]  /*8eb0*/  @!P0 SYNCS.PHASECHK.TRANS64 P0, [R0+URZ], R2 ;  /* 0x00000002000085a7 */ /* 0x000ea400080010ff */
[----:B--2---:R-:W-:Y:S05]  /*8ec0*/  @!P0 BRA `(.L_x_174) ;  /* 0xfffffffc00f08947 */ /* 0x004fea000383ffff */
[----:B------:R-:W-:Y:S05]  /*8ed0*/  BRA `(.L_x_175) ;  /* 0xffffffa400d47947 */ /* 0x000fea000383ffff */
.L_x_59:
[----:B------:R-:W-:-:S07]  /*8ee0*/  MOV R4, UR4 ;  /* 0x0000000400047c02 */ /* 0x000fce0008000f00 */
.L_x_176:
[----:B--2---:R2:W3:Y:S02]  /*8ef0*/  SYNCS.PHASECHK.TRANS64.TRYWAIT P1, [R4+URZ+0x158], R6 ;  /* 0x00015806040075a7 */ /* 0x0044e400080211ff */
[----:B---3--:R-:W-:Y:S05]  /*8f00*/  @!P1 NANOSLEEP.SYNCS 0x989680 ;  /* 0x009896800000995d */ /* 0x008fea0003900000 */
[----:B------:R-:W3:Y:S02]  /*8f10*/  @!P1 SYNCS.PHASECHK.TRANS64 P1, [R4+URZ+0x158], R6 ;  /* 0x00015806040095a7 */ /* 0x000ee400080210ff */
[----:B---3--:R-:W-:Y:S05]  /*8f20*/  @!P1 BRA `(.L_x_176) ;  /* 0xfffffffc00f09947 */ /* 0x008fea000383ffff */
[----:B------:R-:W-:Y:S05]  /*8f30*/  BRA `(.L_x_177) ;  /* 0xffffffa800447947 */ /* 0x000fea000383ffff */
.L_x_60:
[----:B--2---:R-:W-:-:S07]  /*8f40*/  MOV R4, UR4 ;  /* 0x0000000400047c02 */ /* 0x004fce0008000f00 */
.L_x_178:
[----:B--2---:R2:W3:Y:S02]  /*8f50*/  SYNCS.PHASECHK.TRANS64.TRYWAIT P1, [R4+URZ+0x150], R5 ;  /* 0x00015005040075a7 */ /* 0x0044e400080211ff */
[----:B---3--:R-:W-:Y:S05]  /*8f60*/  @!P1 NANOSLEEP.SYNCS 0x989680 ;  /* 0x009896800000995d */ /* 0x008fea0003900000 */
[----:B------:R-:W3:Y:S02]  /*8f70*/  @!P1 SYNCS.PHASECHK.TRANS64 P1, [R4+URZ+0x150], R5 ;  /* 0x00015005040095a7 */ /* 0x000ee400080210ff */
[----:B---3--:R-:W-:Y:S05]  /*8f80*/  @!P1 BRA `(.L_x_178) ;  /* 0xfffffffc00f09947 */ /* 0x008fea000383ffff */
[----:B------:R-:W-:Y:S05]  /*8f90*/  BRA `(.L_x_179) ;  /* 0xffffffa8004c7947 */ /* 0x000fea000383ffff */
.L_x_70:
[----:B--2---:R-:W-:-:S04]  /*8fa0*/  MOV R5, UR5 ;  /* 0x0000000500057c02 */ /* 0x004fc80008000f00 */
[----:B------:R2:W3:Y:S03]  /*8fb0*/  SYNCS.PHASECHK.TRANS64.TRYWAIT P0, [R5+URZ+0x8], R6 ;  /* 0x00000806050075a7 */ /* 0x0004e600080011ff */
[----:B---3--:R-:W-:Y:S05]  /*8fc0*/  @!P0 NANOSLEEP.SYNCS 0x989680 ;  /* 0x009896800000895d */ /* 0x008fea0003900000 */
[----:B------:R-:W3:Y:S02]  /*8fd0*/  @!P0 SYNCS.PHASECHK.TRANS64 P0, [R5+URZ+0x8], R6 ;  /* 0x00000806050085a7 */ /* 0x000ee400080010ff */
[----:B---3--:R-:W-:Y:S05]  /*8fe0*/  @!P0 BRA `(.L_x_70) ;  /* 0xfffffffc00ec8947 */ /* 0x008fea000383ffff */
[----:B------:R-:W-:Y:S05]  /*8ff0*/  BRA `(.L_x_69) ;  /* 0xffffffac00187947 */ /* 0x000fea000383ffff */
.L_x_72:
[----:B------:R-:W-:Y:S01]  /*9000*/  BSSY B0, `(.L_x_180) ;  /* 0x0000006000007945 */ /* 0x000fe20003800000 */
[----:B------:R-:W-:-:S07]  /*9010*/  MOV R15, 0xffffffff ;  /* 0xffffffff000f7802 */ /* 0x000fce0000000f00 */
[----:B-12--5:R-:W-:Y:S05]  /*9020*/  WARPSYNC.COLLECTIVE R15, `(.L_x_181) ;  /* 0x000000000f0c7348 */ /* 0x026fea0003c00000 */
[----:B------:R-:W-:Y:S02]  /*9030*/  ELECT P6, UR79, PT ;  /* 0x00000000004f782f */ /* 0x000fe400038c0000 */
[----:B------:R-:W-:Y:S01]  /*9040*/  MOV R14, UR79 ;  /* 0x0000004f000e7c02 */ /* 0x000fe20008000f00 */
[----:B-12--5:R-:W-:Y:S10]  /*9050*/  ENDCOLLECTIVE ;  /* 0x000000000000791b */ /* 0x026ff40003800000 */
.L_x_181:
[----:B------:R-:W-:Y:S05]  /*9060*/  BSYNC B0 ;  /* 0x0000000000007941 */ /* 0x000fea0003800000 */
.L_x_180:
[----:B------:R-:W-:Y:S05]  /*9070*/  BRA `(.L_x_182) ;  /* 0xffffffac00487947 */ /* 0x000fea000383ffff */
.L_x_74:
[----:B--2---:R-:W-:-:S04]  /*9080*/  MOV R3, UR5 ;  /* 0x0000000500037c02 */ /* 0x004fc80008000f00 */
[----:B------:R2:W3:Y:S03]  /*9090*/  SYNCS.PHASECHK.TRANS64.TRYWAIT P0, [R3+URZ+0x8], R4 ;  /* 0x00000804030075a7 */ /* 0x0004e600080011ff */
[----:B---3--:R-:W-:Y:S05]  /*90a0*/  @!P0 NANOSLEEP.SYNCS 0x989680 ;  /* 0x009896800000895d */ /* 0x008fea0003900000 */
[----:B------:R-:W3:Y:S02]  /*90b0*/  @!P0 SYNCS.PHASECHK.TRANS64 P0, [R3+URZ+0x8], R4 ;  /* 0x00000804030085a7 */ /* 0x000ee400080010ff */
[----:B---3--:R-:W-:Y:S05]  /*90c0*/  @!P0 BRA `(.L_x_74) ;  /* 0xfffffffc00ec8947 */ /* 0x008fea000383ffff */
[----:B------:R-:W-:Y:S05]  /*90d0*/  BRA `(.L_x_73) ;  /* 0xffffffac004c7947 */ /* 0x000fea000383ffff */
.L_x_75:
[----:B------:R-:W-:-:S07]  /*90e0*/  MOV R4, UR20 ;  /* 0x0000001400047c02 */ /* 0x000fce0008000f00 */
.L_x_183:
[----:B-1----:R1:W2:Y:S02]  /*90f0*/  SYNCS.PHASECHK.TRANS64.TRYWAIT P0, [R4+URZ+0x150], R5 ;  /* 0x00015005040075a7 */ /* 0x0022a400080011ff */
[----:B--2---:R-:W-:Y:S05]  /*9100*/  @!P0 NANOSLEEP.SYNCS 0x989680 ;  /* 0x009896800000895d */ /* 0x004fea0003900000 */
[----:B------:R-:W2:Y:S02]  /*9110*/  @!P0 SYNCS.PHASECHK.TRANS64 P0, [R4+URZ+0x150], R5 ;  /* 0x00015005040085a7 */ /* 0x000ea400080010ff */
[----:B--2---:R-:W-:Y:S05]  /*9120*/  @!P0 BRA `(.L_x_183) ;  /* 0xfffffffc00f08947 */ /* 0x004fea000383ffff */
[----:B------:R-:W-:Y:S05]  /*9130*/  BRA `(.L_x_184) ;  /* 0xffffffb000487947 */ /* 0x000fea000383ffff */
.L_x_77:
[----:B------:R-:W-:-:S07]  /*9140*/  MOV R4, UR25 ;  /* 0x0000001900047c02 */ /* 0x000fce0008000f00 */
.L_x_185:
[----:B-1----:R1:W2:Y:S02]  /*9150*/  SYNCS.PHASECHK.TRANS64.TRYWAIT P0, [R4+URZ+0x170], R5 ;  /* 0x00017005040075a7 */ /* 0x0022a400080011ff */
[----:B--2---:R-:W-:Y:S05]  /*9160*/  @!P0 NANOSLEEP.SYNCS 0x989680 ;  /* 0x009896800000895d */ /* 0x004fea0003900000 */
[----:B------:R-:W2:Y:S02]  /*9170*/  @!P0 SYNCS.PHASECHK.TRANS64 P0, [R4+URZ+0x170], R5 ;  /* 0x00017005040085a7 */ /* 0x000ea400080010ff */
[----:B--2---:R-:W-:Y:S05]  /*9180*/  @!P0 BRA `(.L_x_185) ;  /* 0xfffffffc00f08947 */ /* 0x004fea000383ffff */
[----:B------:R-:W-:Y:S05]  /*9190*/  BRA `(.L_x_76) ;  /* 0xffffffb000687947 */ /* 0x000fea000383ffff */
.L_x_81:
[----:B-1----:R-:W-:Y:S07]  /*91a0*/  MOV R4, UR18 ;  /* 0x0000001200047c02 */ /* 0x002fee0008000f00 */
.L_x_186:
[----:B-1----:R1:W2:Y:S02]  /*91b0*/  SYNCS.PHASECHK.TRANS64.TRYWAIT P0, [R4+URZ], R6 ;  /* 0x00000006040075a7 */ /* 0x0022a400080011ff */
[----:B--2---:R-:W-:Y:S05]  /*91c0*/  @!P0 NANOSLEEP.SYNCS 0x989680 ;  /* 0x009896800000895d */ /* 0x004fea0003900000 */
[----:B------:R-:W2:Y:S02]  /*91d0*/  @!P0 SYNCS.PHASECHK.TRANS64 P0, [R4+URZ], R6 ;  /* 0x00000006040085a7 */ /* 0x000ea400080010ff */
[----:B--2---:R-:W-:Y:S05]  /*91e0*/  @!P0 BRA `(.L_x_186) ;  /* 0xfffffffc00f08947 */ /* 0x004fea000383ffff */
[----:B------:R-:W-:Y:S05]  /*91f0*/  BRA `(.L_x_80) ;  /* 0xffffffb0008c7947 */ /* 0x000fea000383ffff */
.L_x_85:
[----:B--2---:R-:W-:-:S07]  /*9200*/  MOV R0, UR4 ;  /* 0x0000000400007c02 */ /* 0x004fce0008000f00 */
.L_x_187:
[----:B--2---:R2:W3:Y:S02]  /*9210*/  SYNCS.PHASECHK.TRANS64.TRYWAIT P0, [R0+URZ], R2 ;  /* 0x00000002000075a7 */ /* 0x0044e400080011ff */
[----:B---3--:R-:W-:Y:S05]  /*9220*/  @!P0 NANOSLEEP.SYNCS 0x989680 ;  /* 0x009896800000895d */ /* 0x008fea0003900000 */
[----:B------:R-:W3:Y:S02]  /*9230*/  @!P0 SYNCS.PHASECHK.TRANS64 P0, [R0+URZ], R2 ;  /* 0x00000002000085a7 */ /* 0x000ee400080010ff */
[----:B---3--:R-:W-:Y:S05]  /*9240*/  @!P0 BRA `(.L_x_187) ;  /* 0xfffffffc00f08947 */ /* 0x008fea000383ffff */
[----:B------:R-:W-:Y:S05]  /*9250*/  BRA `(.L_x_188) ;  /* 0xffffffb400947947 */ /* 0x000fea000383ffff */
.L_x_88:
[----:B------:R-:W-:-:S07]  /*9260*/  MOV R0, UR20 ;  /* 0x0000001400007c02 */ /* 0x000fce0008000f00 */
.L_x_189:
[----:B--2---:R2:W3:Y:S02]  /*9270*/  SYNCS.PHASECHK.TRANS64.TRYWAIT P1, [R0+URZ+0x180], R2 ;  /* 0x00018002000075a7 */ /* 0x0044e400080211ff */
[----:B---3--:R-:W-:Y:S05]  /*9280*/  @!P1 NANOSLEEP.SYNCS 0x989680 ;  /* 0x009896800000995d */ /* 0x008fea0003900000 */
[----:B------:R-:W3:Y:S02]  /*9290*/  @!P1 SYNCS.PHASECHK.TRANS64 P1, [R0+URZ+0x180], R2 ;  /* 0x00018002000095a7 */ /* 0x000ee400080210ff */
[----:B---3--:R-:W-:Y:S05]  /*92a0*/  @!P1 BRA `(.L_x_189) ;  /* 0xfffffffc00f09947 */ /* 0x008fea000383ffff */
[----:B------:R-:W-:Y:S05]  /*92b0*/  BRA `(.L_x_190) ;  /* 0xffffffb400e07947 */ /* 0x000fea000383ffff */
.L_x_93:
[----:B------:R-:W-:Y:S07]  /*92c0*/  MOV R0, UR31 ;  /* 0x0000001f00007c02 */ /* 0x000fee0008000f00 */
.L_x_191:
[----:B--2---:R2:W4:Y:S02]  /*92d0*/  SYNCS.PHASECHK.TRANS64.TRYWAIT P0, [R0+URZ+0x150], R2 ;  /* 0x00015002000075a7 */ /* 0x00452400080011ff */
[----:B----4-:R-:W-:Y:S05]  /*92e0*/  @!P0 NANOSLEEP.SYNCS 0x989680 ;  /* 0x009896800000895d */ /* 0x010fea0003900000 */
[----:B------:R-:W4:Y:S02]  /*92f0*/  @!P0 SYNCS.PHASECHK.TRANS64 P0, [R0+URZ+0x150], R2 ;  /* 0x00015002000085a7 */ /* 0x000f2400080010ff */
[----:B----4-:R-:W-:Y:S05]  /*9300*/  @!P0 BRA `(.L_x_191) ;  /* 0xfffffffc00f08947 */ /* 0x010fea000383ffff */
[----:B------:R-:W-:Y:S05]  /*9310*/  BRA `(.L_x_192) ;  /* 0xffffffbc00187947 */ /* 0x000fea000383ffff */
.L_x_96:
[----:B------:R-:W-:Y:S07]  /*9320*/  MOV R0, UR31 ;  /* 0x0000001f00007c02 */ /* 0x000fee0008000f00 */
.L_x_193:
[----:B-1----:R1:W2:Y:S02]  /*9330*/  SYNCS.PHASECHK.TRANS64.TRYWAIT P2, [R0+URZ+0x148], R2 ;  /* 0x00014802000075a7 */ /* 0x0022a400080411ff */
[----:B--2---:R-:W-:Y:S05]  /*9340*/  @!P2 NANOSLEEP.SYNCS 0x989680 ;  /* 0x009896800000a95d */ /* 0x004fea0003900000 */
[----:B------:R-:W2:Y:S02]  /*9350*/  @!P2 SYNCS.PHASECHK.TRANS64 P2, [R0+URZ+0x148], R2 ;  /* 0x000148020000a5a7 */ /* 0x000ea400080410ff */
[----:B--2---:R-:W-:Y:S05]  /*9360*/  @!P2 BRA `(.L_x_193) ;  /* 0xfffffffc00f0a947 */ /* 0x004fea000383ffff */
[----:B------:R-:W-:Y:S05]  /*9370*/  BRA `(.L_x_95) ;  /* 0xffffffc000787947 */ /* 0x000fea000383ffff */
.L_x_99:
[----:B------:R-:W-:Y:S07]  /*9380*/  MOV R0, UR7 ;  /* 0x0000000700007c02 */ /* 0x000fee0008000f00 */
.L_x_194:
[----:B-1----:R1:W2:Y:S02]  /*9390*/  SYNCS.PHASECHK.TRANS64.TRYWAIT P1, [R0+URZ+0x128], R2 ;  /* 0x00012802000075a7 */ /* 0x0022a400080211ff */
[----:B--2---:R-:W-:Y:S05]  /*93a0*/  @!P1 NANOSLEEP.SYNCS 0x989680 ;  /* 0x009896800000995d */ /* 0x004fea0003900000 */
[----:B------:R-:W2:Y:S02]  /*93b0*/  @!P1 SYNCS.PHASECHK.TRANS64 P1, [R0+URZ+0x128], R2 ;  /* 0x00012802000095a7 */ /* 0x000ea400080210ff */
[----:B--2---:R-:W-:Y:S05]  /*93c0*/  @!P1 BRA `(.L_x_194) ;  /* 0xfffffffc00f09947 */ /* 0x004fea000383ffff */
[----:B------:R-:W-:Y:S05]  /*93d0*/  BRA `(.L_x_195) ;  /* 0xffffffc400107947 */ /* 0x000fea000383ffff */
.L_x_100:
[----:B------:R-:W-:Y:S07]  /*93e0*/  MOV R0, UR5 ;  /* 0x0000000500007c02 */ /* 0x000fee0008000f00 */
.L_x_196:
[----:B-1----:R1:W2:Y:S02]  /*93f0*/  SYNCS.PHASECHK.TRANS64.TRYWAIT P0, [R0+URZ+0x128], R2 ;  /* 0x00012802000075a7 */ /* 0x0022a400080011ff */
[----:B--2---:R-:W-:Y:S05]  /*9400*/  @!P0 NANOSLEEP.SYNCS 0x989680 ;  /* 0x009896800000895d */ /* 0x004fea0003900000 */
[----:B------:R-:W2:Y:S02]  /*9410*/  @!P0 SYNCS.PHASECHK.TRANS64 P0, [R0+URZ+0x128], R2 ;  /* 0x00012802000085a7 */ /* 0x000ea400080010ff */
[----:B--2---:R-:W-:Y:S05]  /*9420*/  @!P0 BRA `(.L_x_196) ;  /* 0xfffffffc00f08947 */ /* 0x004fea000383ffff */
[----:B------:R-:W-:Y:S05]  /*9430*/  BRA `(.L_x_197) ;  /* 0xffffffc4009c7947 */ /* 0x000fea000383ffff */
.L_x_102:
[----:B------:R-:W-:-:S07]  /*9440*/  MOV R0, UR4 ;  /* 0x0000000400007c02 */ /* 0x000fce0008000f00 */
.L_x_198:
[----:B-1----:R1:W3:Y:S02]  /*9450*/  SYNCS.PHASECHK.TRANS64.TRYWAIT P0, [R0+URZ], R2 ;  /* 0x00000002000075a7 */ /* 0x0022e400080011ff */
[----:B---3--:R-:W-:Y:S05]  /*9460*/  @!P0 NANOSLEEP.SYNCS 0x989680 ;  /* 0x009896800000895d */ /* 0x008fea0003900000 */
[----:B------:R-:W3:Y:S02]  /*9470*/  @!P0 SYNCS.PHASECHK.TRANS64 P0, [R0+URZ], R2 ;  /* 0x00000002000085a7 */ /* 0x000ee400080010ff */
[----:B---3--:R-:W-:Y:S05]  /*9480*/  @!P0 BRA `(.L_x_198) ;  /* 0xfffffffc00f08947 */ /* 0x008fea000383ffff */
[----:B------:R-:W-:Y:S05]  /*9490*/  BRA `(.L_x_199) ;  /* 0xffffffc8004c7947 */ /* 0x000fea000383ffff */
.L_x_103:
[----:B------:R-:W-:-:S07]  /*94a0*/  MOV R0, UR5 ;  /* 0x0000000500007c02 */ /* 0x000fce0008000f00 */
.L_x_200:
[----:B-1----:R1:W2:Y:S02]  /*94b0*/  SYNCS.PHASECHK.TRANS64.TRYWAIT P0, [R0+URZ], R2 ;  /* 0x00000002000075a7 */ /* 0x0022a400080011ff */
[----:B--2---:R-:W-:Y:S05]  /*94c0*/  @!P0 NANOSLEEP.SYNCS 0x989680 ;  /* 0x009896800000895d */ /* 0x004fea0003900000 */
[----:B------:R-:W2:Y:S02]  /*94d0*/  @!P0 SYNCS.PHASECHK.TRANS64 P0, [R0+URZ], R2 ;  /* 0x00000002000085a7 */ /* 0x000ea400080010ff */
[----:B--2---:R-:W-:Y:S05]  /*94e0*/  @!P0 BRA `(.L_x_200) ;  /* 0xfffffffc00f08947 */ /* 0x004fea000383ffff */
[----:B------:R-:W-:Y:S05]  /*94f0*/  BRA `(.L_x_201) ;  /* 0xffffffc800587947 */ /* 0x000fea000383ffff */
.L_x_105:
[----:B------:R-:W-:Y:S07]  /*9500*/  MOV R0, UR45 ;  /* 0x0000002d00007c02 */ /* 0x000fee0008000f00 */
.L_x_202:
[----:B-1----:R1:W2:Y:S02]  /*9510*/  SYNCS.PHASECHK.TRANS64.TRYWAIT P0, [R0+URZ+0x150], R2 ;  /* 0x00015002000075a7 */ /* 0x0022a400080011ff */
[----:B--2---:R-:W-:Y:S05]  /*9520*/  @!P0 NANOSLEEP.SYNCS 0x989680 ;  /* 0x009896800000895d */ /* 0x004fea0003900000 */
[----:B------:R-:W2:Y:S02]  /*9530*/  @!P0 SYNCS.PHASECHK.TRANS64 P0, [R0+URZ+0x150], R2 ;  /* 0x00015002000085a7 */ /* 0x000ea400080010ff */
[----:B--2---:R-:W-:Y:S05]  /*9540*/  @!P0 BRA `(.L_x_202) ;  /* 0xfffffffc00f08947 */ /* 0x004fea000383ffff */
[----:B------:R-:W-:Y:S05]  /*9550*/  BRA `(.L_x_203) ;  /* 0xffffffcc00407947 */ /* 0x000fea000383ffff */
.L_x_115:
[----:B-1----:R1:W3:Y:S02]  /*9560*/  SYNCS.PHASECHK.TRANS64.TRYWAIT P1, [R0+URZ+0x110], R2 ;  /* 0x00011002000075a7 */ /* 0x0022e400080211ff */
[----:B---3--:R-:W-:Y:S05]  /*9570*/  @!P1 NANOSLEEP.SYNCS 0x989680 ;  /* 0x009896800000995d */ /* 0x008fea0003900000 */
[----:B------:R-:W3:Y:S02]  /*9580*/  @!P1 SYNCS.PHASECHK.TRANS64 P1, [R0+URZ+0x110], R2 ;  /* 0x00011002000095a7 */ /* 0x000ee400080210ff */
[----:B---3--:R-:W-:Y:S05]  /*9590*/  @!P1 BRA `(.L_x_115) ;  /* 0xfffffffc00f09947 */ /* 0x008fea000383ffff */
[----:B------:R-:W-:Y:S05]  /*95a0*/  BRA `(.L_x_114) ;  /* 0xffffffdc00087947 */ /* 0x000fea000383ffff */
.L_x_117:
[----:B-1----:R1:W4:Y:S02]  /*95b0*/  SYNCS.PHASECHK.TRANS64.TRYWAIT P0, [R59+URZ+0x160], R3 ;  /* 0x000160033b0075a7 */ /* 0x00232400080011ff */
[----:B----4-:R-:W-:Y:S05]  /*95c0*/  @!P0 NANOSLEEP.SYNCS 0x989680 ;  /* 0x009896800000895d */ /* 0x010fea0003900000 */
[----:B------:R-:W4:Y:S02]  /*95d0*/  @!P0 SYNCS.PHASECHK.TRANS64 P0, [R59+URZ+0x160], R3 ;  /* 0x000160033b0085a7 */ /* 0x000f2400080010ff */
[----:B----4-:R-:W-:Y:S05]  /*95e0*/  @!P0 BRA `(.L_x_117) ;  /* 0xfffffffc00f08947 */ /* 0x010fea000383ffff */
[----:B------:R-:W-:Y:S05]  /*95f0*/  BRA `(.L_x_116) ;  /* 0xffffffdc00387947 */ /* 0x000fea000383ffff */
.L_x_128:
[----:B-1----:R1:W2:Y:S02]  /*9600*/  SYNCS.PHASECHK.TRANS64.TRYWAIT P0, [R3+URZ+0x110], R27 ;  /* 0x0001101b030075a7 */ /* 0x0022a400080011ff */
[----:B--2---:R-:W-:Y:S05]  /*9610*/  @!P0 NANOSLEEP.SYNCS 0x989680 ;  /* 0x009896800000895d */ /* 0x004fea0003900000 */
[----:B------:R-:W2:Y:S02]  /*9620*/  @!P0 SYNCS.PHASECHK.TRANS64 P0, [R3+URZ+0x110], R27 ;  /* 0x0001101b030085a7 */ /* 0x000ea400080010ff */
[----:B--2---:R-:W-:Y:S05]  /*9630*/  @!P0 BRA `(.L_x_128) ;  /* 0xfffffffc00f08947 */ /* 0x004fea000383ffff */
[----:B------:R-:W-:Y:S05]  /*9640*/  BRA `(.L_x_127) ;  /* 0xffffffe4006c7947 */ /* 0x000fea000383ffff */
        .weak           $__internal_0_$__cuda_sm10x_tcgen05_guardrail_trap_col_being_dealloced_not_returned_by_alloc
        .type           $__internal_0_$__cuda_sm10x_tcgen05_guardrail_trap_col_being_dealloced_not_returned_by_alloc,@function
        .size           $__internal_0_$__cuda_sm10x_tcgen05_guardrail_trap_col_being_dealloced_not_returned_by_alloc,($__internal_1_$__cuda_sm10x_tcgen05_guardrail_trap_phase_invalid_during_alloc - $__internal_0_$__cuda_sm10x_tcgen05_guardrail_trap_col_being_dealloced_not_returned_by_alloc)
$__internal_0_$__cuda_sm10x_tcgen05_guardrail_trap_col_being_dealloced_not_returned_by_alloc:
[----:B------:R-:W-:Y:S05]  /*9650*/  BPT.TRAP 0x1 ;  /* 0x000000040000795c */ /* 0x000fea0000300000 */
[----:B------:R-:W-:-:S04]  /*9660*/  HFMA2 R3, -RZ, RZ, 0, 0 ;  /* 0x00000000ff037431 */ /* 0x000fc800000001ff */
[----:B------:R-:W-:Y:S05]  /*9670*/  RET.REL.NODEC R2 `(_ZN7cutlass13device_kernelINS_4conv6kernel13ConvUniversalINS1_16ConvProblemShapeILNS1_8OperatorE0ELi2EEENS1_10collective14CollectiveConvINS1_47MainloopSm100TmaUmmaWarpSpecializedImplicitGemmILS5_0ELi17ELi2ELi1ELi2EN4cute5tupleIJNSA_1CILi2EEENSC_ILi1EEESE_EEEEENSB_IJNSC_ILi128EEENSC_ILi64EEENSB_IJSI_EEEEEENS_6half_tESL_NSA_8TiledMMAINSA_8MMA_AtomIJNSA_26SM100_MMA_F16BF16_2x1SM_SSISL_SL_fLi128ELi64ELNSA_4UMMA5MajorE0ELSQ_0ELNSP_7ScaleInE0ELSR_0EEEEEENSA_6LayoutINSB_IJSE_SE_SE_EEENSB_IJNSC_ILi0EEESW_SW_EEEEENSB_IJNSA_10UnderscoreESZ_SZ_EEEEENS7_6detail27Sm100ImplicitGemmTileTraitsINSA_25SM100_TMA_2SM_LOAD_IM2COLENSA_14ComposedLayoutINSA_7SwizzleILi3ELi4ELi3EEENSA_18smem_ptr_flag_bitsILi16EEENSU_INSB_IJNSC_ILi8EEESI_EEENSB_IJSI_SE_EEEEEEEvEENS13_INSA_18SM100_TMA_2SM_LOADES1E_vEEEENS_8epilogue10collective18CollectiveEpilogueINS1J_23Sm100TmaWarpSpecializedILi3ELi2ELi16ELb1ELb0EEEJNSB_IJSI_SI_SJ_EEENSB_IJNSU_ISI_SE_EENSU_INSB_IJNSC_ILi16EEESD_EEENSB_IJSE_NSC_ILi32EEEEEEEEEEESL_NSB_IJNSB_IJlllEEESE_SW_EEESL_S1X_NS1J_6fusion15FusionCallbacksIS1N_NS1Y_17LinearCombinationISL_fSL_fLNS_15FloatRoundStyleE2EEES1O_S1V_JEEENSA_5SM1004TMEM4LOAD26SM100_TMEM_LOAD_32dp32b16xENSA_20SM90_TMA_LOAD_IM2COLENS15_INS16_ILi1ELi4ELi3EEES19_NSU_INSB_IJS1A_S1Q_EEENSB_IJS1Q_SE_EEEEEEENSA_39AutoVectorizingCopyWithAssumedAlignmentILi128EEENSA_21SM90_TMA_STORE_IM2COLES2D_S2F_S2F_EEEvvEEEEvNT_6ParamsE) ;  /* 0xffffff6802607950 */ /* 0x000fea0003c3ffff */
        .weak           $__internal_1_$__cuda_sm10x_tcgen05_guardrail_trap_phase_invalid_during_alloc
        .type           $__internal_1_$__cuda_sm10x_tcgen05_guardrail_trap_phase_invalid_during_alloc,@function
        .size           $__internal_1_$__cuda_sm10x_tcgen05_guardrail_trap_phase_invalid_during_alloc,($__internal_2_$__cuda_sm10x_tcgen05_guardrail_trap_unallocated_columns_being_dealloced - $__internal_1_$__cuda_sm10x_tcgen05_guardrail_trap_phase_invalid_during_alloc)
$__internal_1_$__cuda_sm10x_tcgen05_guardrail_trap_phase_invalid_during_alloc:
[----:B------:R-:W-:Y:S05]  /*9680*/  BPT.TRAP 0x1 ;  /* 0x000000040000795c */ /* 0x000fea0000300000 */
[----:B------:R-:W-:-:S04]  /*9690*/  MOV R5, 0x0 ;  /* 0x0000000000057802 */ /* 0x000fc80000000f00 */
[----:B------:R-:W-:Y:S05]  /*96a0*/  RET.REL.NODEC R4 `(_ZN7cutlass13device_kernelINS_4conv6kernel13ConvUniversalINS1_16ConvProblemShapeILNS1_8OperatorE0ELi2EEENS1_10collective14CollectiveConvINS1_47MainloopSm100TmaUmmaWarpSpecializedImplicitGemmILS5_0ELi17ELi2ELi1ELi2EN4cute5tupleIJNSA_1CILi2EEENSC_ILi1EEESE_EEEEENSB_IJNSC_ILi128EEENSC_ILi64EEENSB_IJSI_EEEEEENS_6half_tESL_NSA_8TiledMMAINSA_8MMA_AtomIJNSA_26SM100_MMA_F16BF16_2x1SM_SSISL_SL_fLi128ELi64ELNSA_4UMMA5MajorE0ELSQ_0ELNSP_7ScaleInE0ELSR_0EEEEEENSA_6LayoutINSB_IJSE_SE_SE_EEENSB_IJNSC_ILi0EEESW_SW_EEEEENSB_IJNSA_10UnderscoreESZ_SZ_EEEEENS7_6detail27Sm100ImplicitGemmTileTraitsINSA_25SM100_TMA_2SM_LOAD_IM2COLENSA_14ComposedLayoutINSA_7SwizzleILi3ELi4ELi3EEENSA_18smem_ptr_flag_bitsILi16EEENSU_INSB_IJNSC_ILi8EEESI_EEENSB_IJSI_SE_EEEEEEEvEENS13_INSA_18SM100_TMA_2SM_LOADES1E_vEEEENS_8epilogue10collective18CollectiveEpilogueINS1J_23Sm100TmaWarpSpecializedILi3ELi2ELi16ELb1ELb0EEEJNSB_IJSI_SI_SJ_EEENSB_IJNSU_ISI_SE_EENSU_INSB_IJNSC_ILi16EEESD_EEENSB_IJSE_NSC_ILi32EEEEEEEEEEESL_NSB_IJNSB_IJlllEEESE_SW_EEESL_S1X_NS1J_6fusion15FusionCallbacksIS1N_NS1Y_17LinearCombinationISL_fSL_fLNS_15FloatRoundStyleE2EEES1O_S1V_JEEENSA_5SM1004TMEM4LOAD26SM100_TMEM_LOAD_32dp32b16xENSA_20SM90_TMA_LOAD_IM2COLENS15_INS16_ILi1ELi4ELi3EEES19_NSU_INSB_IJS1A_S1Q_EEENSB_IJS1Q_SE_EEEEEEENSA_39AutoVectorizingCopyWithAssumedAlignmentILi128EEENSA_21SM90_TMA_STORE_IM2COLES2D_S2F_S2F_EEEvvEEEEvNT_6ParamsE) ;  /* 0xffffff6804547950 */ /* 0x000fea0003c3ffff */
        .weak           $__internal_2_$__cuda_sm10x_tcgen05_guardrail_trap_unallocated_columns_being_dealloced
        .type           $__internal_2_$__cuda_sm10x_tcgen05_guardrail_trap_unallocated_columns_being_dealloced,@function
        .size           $__internal_2_$__cuda_sm10x_tcgen05_guardrail_trap_unallocated_columns_being_dealloced,(.L_x_205 - $__internal_2_$__cuda_sm10x_tcgen05_guardrail_trap_unallocated_columns_being_dealloced)
$__internal_2_$__cuda_sm10x_tcgen05_guardrail_trap_unallocated_columns_being_dealloced:
[----:B------:R-:W-:Y:S05]  /*96b0*/  BPT.TRAP 0x1 ;  /* 0x000000040000795c */ /* 0x000fea0000300000 */
[----:B------:R-:W-:-:S04]  /*96c0*/  HFMA2 R3, -RZ, RZ, 0, 0 ;  /* 0x00000000ff037431 */ /* 0x000fc800000001ff */
[----:B------:R-:W-:Y:S05]  /*96d0*/  RET.REL.NODEC R2 `(_ZN7cutlass13device_kernelINS_4conv6kernel13ConvUniversalINS1_16ConvProblemShapeILNS1_8OperatorE0ELi2EEENS1_10collective14CollectiveConvINS1_47MainloopSm100TmaUmmaWarpSpecializedImplicitGemmILS5_0ELi17ELi2ELi1ELi2EN4cute5tupleIJNSA_1CILi2EEENSC_ILi1EEESE_EEEEENSB_IJNSC_ILi128EEENSC_ILi64EEENSB_IJSI_EEEEEENS_6half_tESL_NSA_8TiledMMAINSA_8MMA_AtomIJNSA_26SM100_MMA_F16BF16_2x1SM_SSISL_SL_fLi128ELi64ELNSA_4UMMA5MajorE0ELSQ_0ELNSP_7ScaleInE0ELSR_0EEEEEENSA_6LayoutINSB_IJSE_SE_SE_EEENSB_IJNSC_ILi0EEESW_SW_EEEEENSB_IJNSA_10UnderscoreESZ_SZ_EEEEENS7_6detail27Sm100ImplicitGemmTileTraitsINSA_25SM100_TMA_2SM_LOAD_IM2COLENSA_14ComposedLayoutINSA_7SwizzleILi3ELi4ELi3EEENSA_18smem_ptr_flag_bitsILi16EEENSU_INSB_IJNSC_ILi8EEESI_EEENSB_IJSI_SE_EEEEEEEvEENS13_INSA_18SM100_TMA_2SM_LOADES1E_vEEEENS_8epilogue10collective18CollectiveEpilogueINS1J_23Sm100TmaWarpSpecializedILi3ELi2ELi16ELb1ELb0EEEJNSB_IJSI_SI_SJ_EEENSB_IJNSU_ISI_SE_EENSU_INSB_IJNSC_ILi16EEESD_EEENSB_IJSE_NSC_ILi32EEEEEEEEEEESL_NSB_IJNSB_IJlllEEESE_SW_EEESL_S1X_NS1J_6fusion15FusionCallbacksIS1N_NS1Y_17LinearCombinationISL_fSL_fLNS_15FloatRoundStyleE2EEES1O_S1V_JEEENSA_5SM1004TMEM4LOAD26SM100_TMEM_LOAD_32dp32b16xENSA_20SM90_TMA_LOAD_IM2COLENS15_INS16_ILi1ELi4ELi3EEES19_NSU_INSB_IJS1A_S1Q_EEENSB_IJS1Q_SE_EEEEEEENSA_39AutoVectorizingCopyWithAssumedAlignmentILi128EEENSA_21SM90_TMA_STORE_IM2COLES2D_S2F_S2F_EEEvvEEEEvNT_6ParamsE) ;  /* 0xffffff6802487950 */ /* 0x000fea0003c3ffff */
.L_x_204:
[----:B------:R-:W-:-:S00]  /*96e0*/  BRA `(.L_x_204) ;  /* 0xfffffffc00fc7947 */ /* 0x000fc0000383ffff */
[----:B------:R-:W-:-:S00]  /*96f0*/  NOP ;  /* 0x0000000000007918 */ /* 0x000fc00000000000 */
        /* <DEDUP_REMOVED lines=8> */
.L_x_205:


//--------------------- .nv.global.init           --------------------------
	.section	.nv.global.init,"aw",@progbits
.nv.global.init:
	.type		$str$29,@object
	.size		$str$29,($str$30 - $str$29)
$str$29:
        /*0000*/ 	.byte	0x28, 0x61, 0x64, 0x64, 0x72, 0x65, 0x73, 0x73, 0x20, 0x26, 0x20, 0x6d, 0x61, 0x73, 0x6b, 0x29
        /*0010*/ 	.byte	0x20, 0x3d, 0x3d, 0x20, 0x30, 0x00
	.type		$str$30,@object
	.size		$str$30,($str$28 - $str$30)
$str$30:
        /*0016*/ 	.byte	0x2f, 0x74, 0x6d, 0x70, 0x2f, 0x63, 0x75, 0x74, 0x6c, 0x61, 0x73, 0x73, 0x5f, 0x73, 0x77, 0x65
        /*0026*/ 	.byte	0x65, 0x70, 0x5f, 0x73, 0x72, 0x63, 0x2f, 0x69, 0x6e, 0x63, 0x6c, 0x75, 0x64, 0x65, 0x2f, 0x63
        /*0036*/ 	.byte	0x75, 0x74, 0x65, 0x2f, 0x70, 0x6f, 0x69, 0x6e, 0x74, 0x65, 0x72, 0x5f, 0x66, 0x6c, 0x61, 0x67
        /*0046*/ 	.byte	0x67, 0x65, 0x64, 0x2e, 0x68, 0x70, 0x70, 0x00
	.type		$str$28,@object
	.size		$str$28,($str$27 - $str$28)
$str$28:
        /*004e*/ 	.byte	0x2f, 0x74, 0x6d, 0x70, 0x2f, 0x63, 0x75, 0x74, 0x6c, 0x61, 0x73, 0x73, 0x5f, 0x73, 0x77, 0x65
        /*005e*/ 	.byte	0x65, 0x70, 0x5f, 0x73, 0x72, 0x63, 0x2f, 0x69, 0x6e, 0x63, 0x6c, 0x75, 0x64, 0x65, 0x2f, 0x63
        /*006e*/ 	.byte	0x75, 0x74, 0x65, 0x2f, 0x61, 0x74, 0x6f, 0x6d, 0x2f, 0x63, 0x6f, 0x70, 0x79, 0x5f, 0x74, 0x72
        /*007e*/ 	.byte	0x61, 0x69, 0x74, 0x73, 0x5f, 0x73, 0x6d, 0x31, 0x30, 0x30, 0x2e, 0x68, 0x70, 0x70, 0x00
	.type		$str$27,@object
	.size		$str$27,(__unnamed_1 - $str$27)
$str$27:
        /*008d*/ 	.byte	0x28, 0x28, 0x75, 0x69, 0x6e, 0x74, 0x33, 0x32, 0x5f, 0x74, 0x28, 0x74, 0x68, 0x72, 0x65, 0x61
        /*009d*/ 	.byte	0x64, 0x49, 0x64, 0x78, 0x2e, 0x78, 0x29, 0x20, 0x2f, 0x20, 0x33, 0x32, 0x29, 0x20, 0x25, 0x20
        /*00ad*/ 	.byte	0x34, 0x29, 0x20, 0x3d, 0x3d, 0x20, 0x28, 0x28, 0x28, 0x74, 0x6d, 0x65, 0x6d, 0x5f, 0x61, 0x64
        /*00bd*/ 	.byte	0x64, 0x72, 0x20, 0x3e, 0x3e, 0x20, 0x31, 0x36, 0x29, 0x20, 0x2f, 0x20, 0x33, 0x32, 0x29, 0x20
        /*00cd*/ 	.byte	0x25, 0x20, 0x34, 0x29, 0x00
	.type		__unnamed_1,@object
	.size		__unnamed_1,(__unnamed_2 - __unnamed_1)
__unnamed_1:
        /*00d2*/ 	.byte	0x61, 0x75, 0x74, 0x6f, 0x20, 0x63, 0x75, 0x74, 0x65, 0x3a, 0x3a, 0x61, 0x73, 0x5f, 0x70, 0x6f
        /* <DEDUP_REMOVED lines=24> */
        /*0262*/ 	.byte	0x34, 0x38, 0x3e, 0x3e, 0x3e, 0x3e, 0x5d, 0x00
	.type		__unnamed_2,@object
	.size		__unnamed_2,(.L_2 - __unnamed_2)
__unnamed_2:
        /* <DEDUP_REMOVED lines=40> */
        /*04ea*/ 	.byte	0x3a, 0x3a, 0x43, 0x3c, 0x30, 0x3e, 0x3e, 0x3e, 0x3e, 0x5d, 0x00
.L_2:


//--------------------- .nv.shared._ZN7cutlass13device_kernelINS_4conv6kernel13ConvUniversalINS1_16ConvProblemShapeILNS1_8OperatorE0ELi2EEENS1_10collective14CollectiveConvINS1_47MainloopSm100TmaUmmaWarpSpecializedImplicitGemmILS5_0ELi17ELi2ELi1ELi2EN4cute5tupleIJNSA_1CILi2EEENSC_ILi1EEESE_EEEEENSB_IJNSC_ILi128EEENSC_ILi64EEENSB_IJSI_EEEEEENS_6half_tESL_NSA_8TiledMMAINSA_8MMA_AtomIJNSA_26SM100_MMA_F16BF16_2x1SM_SSISL_SL_fLi128ELi64ELNSA_4UMMA5MajorE0ELSQ_0ELNSP_7ScaleInE0ELSR_0EEEEEENSA_6LayoutINSB_IJSE_SE_SE_EEENSB_IJNSC_ILi0EEESW_SW_EEEEENSB_IJNSA_10UnderscoreESZ_SZ_EEEEENS7_6detail27Sm100ImplicitGemmTileTraitsINSA_25SM100_TMA_2SM_LOAD_IM2COLENSA_14ComposedLayoutINSA_7SwizzleILi3ELi4ELi3EEENSA_18smem_ptr_flag_bitsILi16EEENSU_INSB_IJNSC_ILi8EEESI_EEENSB_IJSI_SE_EEEEEEEvEENS13_INSA_18SM100_TMA_2SM_LOADES1E_vEEEENS_8epilogue10collective18CollectiveEpilogueINS1J_23Sm100TmaWarpSpecializedILi3ELi2ELi16ELb1ELb0EEEJNSB_IJSI_SI_SJ_EEENSB_IJNSU_ISI_SE_EENSU_INSB_IJNSC_ILi16EEESD_EEENSB_IJSE_NSC_ILi32EEEEEEEEEEESL_NSB_IJNSB_IJlllEEESE_SW_EEESL_S1X_NS1J_6fusion15FusionCallbacksIS1N_NS1Y_17LinearCombinationISL_fSL_fLNS_15FloatRoundStyleE2EEES1O_S1V_JEEENSA_5SM1004TMEM4LOAD26SM100_TMEM_LOAD_32dp32b16xENSA_20SM90_TMA_LOAD_IM2COLENS15_INS16_ILi1ELi4ELi3EEES19_NSU_INSB_IJS1A_S1Q_EEENSB_IJS1Q_SE_EEEEEEENSA_39AutoVectorizingCopyWithAssumedAlignmentILi128EEENSA_21SM90_TMA_STORE_IM2COLES2D_S2F_S2F_EEEvvEEEEvNT_6ParamsE --------------------------
	.section	.nv.shared._ZN7cutlass13device_kernelINS_4conv6kernel13ConvUniversalINS1_16ConvProblemShapeILNS1_8OperatorE0ELi2EEENS1_10collective14CollectiveConvINS1_47MainloopSm100TmaUmmaWarpSpecializedImplicitGemmILS5_0ELi17ELi2ELi1ELi2EN4cute5tupleIJNSA_1CILi2EEENSC_ILi1EEESE_EEEEENSB_IJNSC_ILi128EEENSC_ILi64EEENSB_IJSI_EEEEEENS_6half_tESL_NSA_8TiledMMAINSA_8MMA_AtomIJNSA_26SM100_MMA_F16BF16_2x1SM_SSISL_SL_fLi128ELi64ELNSA_4UMMA5MajorE0ELSQ_0ELNSP_7ScaleInE0ELSR_0EEEEEENSA_6LayoutINSB_IJSE_SE_SE_EEENSB_IJNSC_ILi0EEESW_SW_EEEEENSB_IJNSA_10UnderscoreESZ_SZ_EEEEENS7_6detail27Sm100ImplicitGemmTileTraitsINSA_25SM100_TMA_2SM_LOAD_IM2COLENSA_14ComposedLayoutINSA_7SwizzleILi3ELi4ELi3EEENSA_18smem_ptr_flag_bitsILi16EEENSU_INSB_IJNSC_ILi8EEESI_EEENSB_IJSI_SE_EEEEEEEvEENS13_INSA_18SM100_TMA_2SM_LOADES1E_vEEEENS_8epilogue10collective18CollectiveEpilogueINS1J_23Sm100TmaWarpSpecializedILi3ELi2ELi16ELb1ELb0EEEJNSB_IJSI_SI_SJ_EEENSB_IJNSU_ISI_SE_EENSU_INSB_IJNSC_ILi16EEESD_EEENSB_IJSE_NSC_ILi32EEEEEEEEEEESL_NSB_IJNSB_IJlllEEESE_SW_EEESL_S1X_NS1J_6fusion15FusionCallbacksIS1N_NS1Y_17LinearCombinationISL_fSL_fLNS_15FloatRoundStyleE2EEES1O_S1V_JEEENSA_5SM1004TMEM4LOAD26SM100_TMEM_LOAD_32dp32b16xENSA_20SM90_TMA_LOAD_IM2COLENS15_INS16_ILi1ELi4ELi3EEES19_NSU_INSB_IJS1A_S1Q_EEENSB_IJS1Q_SE_EEEEEEENSA_39AutoVectorizingCopyWithAssumedAlignmentILi128EEENSA_21SM90_TMA_STORE_IM2COLES2D_S2F_S2F_EEEvvEEEEvNT_6ParamsE,"aw",@nobits
	.sectionflags	@""
	.align	16
	.zero		1024


//--------------------- .nv.shared.reserved.0     --------------------------
	.section	.nv.shared.reserved.0,"aw",@nobits
	.weak		__nv_reservedSMEM_offset_0_alias
	.size		__nv_reservedSMEM_offset_0_alias, 0, 64
	.other		__nv_reservedSMEM_offset_0_alias,@"STO_CUDA_RESERVED_SHARED STV_DEFAULT"
__nv_reservedSMEM_offset_0_alias:
	.zero		0
.nv.shared.reserved.0:
	.zero		64
	.weak		__nv_reservedSMEM_tcgen05_partition
	.type		__nv_reservedSMEM_tcgen05_partition,@object
	.size		__nv_reservedSMEM_tcgen05_partition,(.L_0 - __nv_reservedSMEM_tcgen05_partition)
__nv_reservedSMEM_tcgen05_partition:
	.zero		32
.L_0:


//--------------------- .nv.global                --------------------------
	.section	.nv.global,"aw",@nobits
.nv.global:
	.type		_ZN39_INTERNAL_7234aa78_4_k_cu_e7deb393_33664cute1_E,@object
	.size		_ZN39_INTERNAL_7234aa78_4_k_cu_e7deb393_33664cute1_E,(_ZN39_INTERNAL_7234aa78_4_k_cu_e7deb393_33664cuda3std3__45__cpo6cbeginE - _ZN39_INTERNAL_7234aa78_4_k_cu_e7deb393_33664cute1_E)
_ZN39_INTERNAL_7234aa78_4_k_cu_e7deb393_33664cute1_E:
	.zero		1
	.type		_ZN39_INTERNAL_7234aa78_4_k_cu_e7deb393_33664cuda3std3__45__cpo6cbeginE,@object
	.size		_ZN39_INTERNAL_7234aa78_4_k_cu_e7deb393_33664cuda3std3__45__cpo6cbeginE,(_ZN39_INTERNAL_7234aa78_4_k_cu_e7deb393_33664cuda3std3__48in_placeE - _ZN39_INTERNAL_7234aa78_4_k_cu_e7deb393_33664cuda3std3__45__cpo6cbeginE)
_ZN39_INTERNAL_7234aa78_4_k_cu_e7deb393_33664cuda3std3__45__cpo6cbeginE:
	.zero		1
	.type		_ZN39_INTERNAL_7234aa78_4_k_cu_e7deb393_33664cuda3std3__48in_placeE,@object
	.size		_ZN39_INTERNAL_7234aa78_4_k_cu_e7deb393_33664cuda3std3__48in_placeE,(_ZN39_INTERNAL_7234aa78_4_k_cu_e7deb393_33664cuda3std6ranges3__45__cpo9iter_moveE - _ZN39_INTERNAL_7234aa78_4_k_cu_e7deb393_33664cuda3std3__48in_placeE)
_ZN39_INTERNAL_7234aa78_4_k_cu_e7deb393_33664cuda3std3__48in_placeE:
	.zero		1
	.type		_ZN39_INTERNAL_7234aa78_4_k_cu_e7deb393_33664cuda3std6ranges3__45__cpo9iter_moveE,@object
	.size		_ZN39_INTERNAL_7234aa78_4_k_cu_e7deb393_33664cuda3std6ranges3__45__cpo9iter_moveE,(_ZN39_INTERNAL_7234aa78_4_k_cu_e7deb393_33664cuda3std3__45__cpo5beginE - _ZN39_INTERNAL_7234aa78_4_k_cu_e7deb393_33664cuda3std6ranges3__45__cpo9iter_moveE)
_ZN39_INTERNAL_7234aa78_4_k_cu_e7deb393_33664cuda3std6ranges3__45__cpo9iter_moveE:
	.zero		1
	.type		_ZN39_INTERNAL_7234aa78_4_k_cu_e7deb393_33664cuda3std3__45__cpo5beginE,@object
	.size		_ZN39_INTERNAL_7234aa78_4_k_cu_e7deb393_33664cuda3std3__45__cpo5beginE,(_ZN39_INTERNAL_7234aa78_4_k_cu_e7deb393_33664cuda3std3__441_GLOBAL__N__7234aa78_4_k_cu_e7deb393_33666ignoreE - _ZN39_INTERNAL_7234aa78_4_k_cu_e7deb393_33664cuda3std3__45__cpo5beginE)
_ZN39_INTERNAL_7234aa78_4_k_cu_e7deb393_33664cuda3std3__45__cpo5beginE:
	.zero		1
	.type		_ZN39_INTERNAL_7234aa78_4_k_cu_e7deb393_33664cuda3std3__441_GLOBAL__N__7234aa78_4_k_cu_e7deb393_33666ignoreE,@object
	.size		_ZN39_INTERNAL_7234aa78_4_k_cu_e7deb393_33664cuda3std3__441_GLOBAL__N__7234aa78_4_k_cu_e7deb393_33666ignoreE,(_ZN39_INTERNAL_7234aa78_4_k_cu_e7deb393_33664cute7productE - _ZN39_INTERNAL_7234aa78_4_k_cu_e7deb393_33664cuda3std3__441_GLOBAL__N__7234aa78_4_k_cu_e7deb393_33666ignoreE)
_ZN39_INTERNAL_7234aa78_4_k_cu_e7deb393_33664cuda3std3__441_GLOBAL__N__7234aa78_4_k_cu_e7deb393_33666ignoreE:
	.zero		1
	.type		_ZN39_INTERNAL_7234aa78_4_k_cu_e7deb393_33664cute7productE,@object
	.size		_ZN39_INTERNAL_7234aa78_4_k_cu_e7deb393_33664cute7productE,(_ZN39_INTERNAL_7234aa78_4_k_cu_e7deb393_33664cuda3std3__45__cpo3endE - _ZN39_INTERNAL_7234aa78_4_k_cu_e7deb393_33664cute7productE)
_ZN39_INTERNAL_7234aa78_4_k_cu_e7deb393_33664cute7productE:
	.zero		1
	.type		_ZN39_INTERNAL_7234aa78_4_k_cu_e7deb393_33664cuda3std3__45__cpo3endE,@object
	.size		_ZN39_INTERNAL_7234aa78_4_k_cu_e7deb393_33664cuda3std3__45__cpo3endE,(_ZN39_INTERNAL_7234aa78_4_k_cu_e7deb393_33664cuda3std3__419piecewise_constructE - _ZN39_INTERNAL_7234aa78_4_k_cu_e7deb393_33664cuda3std3__45__cpo3endE)
_ZN39_INTERNAL_7234aa78_4_k_cu_e7deb393_33664cuda3std3__45__cpo3endE:
	.zero		1
	.type		_ZN39_INTERNAL_7234aa78_4_k_cu_e7deb393_33664cuda3std3__419piecewise_constructE,@object
	.size		_ZN39_INTERNAL_7234aa78_4_k_cu_e7deb393_33664cuda3std3__419piecewise_constructE,(_ZN39_INTERNAL_7234aa78_4_k_cu_e7deb393_33664cuda3std3__45__cpo4cendE - _ZN39_INTERNAL_7234aa78_4_k_cu_e7deb393_33664cuda3std3__419piecewise_constructE)
_ZN39_INTERNAL_7234aa78_4_k_cu_e7deb393_33664cuda3std3__419piecewise_constructE:
	.zero		1
	.type		_ZN39_INTERNAL_7234aa78_4_k_cu_e7deb393_33664cuda3std3__45__cpo4cendE,@object
	.size		_ZN39_INTERNAL_7234aa78_4_k_cu_e7deb393_33664cuda3std3__45__cpo4cendE,(_ZN39_INTERNAL_7234aa78_4_k_cu_e7deb393_33664cuda3std6ranges3__45__cpo4swapE - _ZN39_INTERNAL_7234aa78_4_k_cu_e7deb393_33664cuda3std3__45__cpo4cendE)
_ZN39_INTERNAL_7234aa78_4_k_cu_e7deb393_33664cuda3std3__45__cpo4cendE:
	.zero		1
	.type		_ZN39_INTERNAL_7234aa78_4_k_cu_e7deb393_33664cuda3std6ranges3__45__cpo4swapE,@object
	.size		_ZN39_INTERNAL_7234aa78_4_k_cu_e7deb393_33664cuda3std6ranges3__45__cpo4swapE,(.L_10 - _ZN39_INTERNAL_7234aa78_4_k_cu_e7deb393_33664cuda3std6ranges3__45__cpo4swapE)
_ZN39_INTERNAL_7234aa78_4_k_cu_e7deb393_33664cuda3std6ranges3__45__cpo4swapE:
	.zero		1
.L_10:


//--------------------- .nv.constant0._ZN7cutlass13device_kernelINS_4conv6kernel13ConvUniversalINS1_16ConvProblemShapeILNS1_8OperatorE0ELi2EEENS1_10collective14CollectiveConvINS1_47MainloopSm100TmaUmmaWarpSpecializedImplicitGemmILS5_0ELi17ELi2ELi1ELi2EN4cute5tupleIJNSA_1CILi2EEENSC_ILi1EEESE_EEEEENSB_IJNSC_ILi128EEENSC_ILi64EEENSB_IJSI_EEEEEENS_6half_tESL_NSA_8TiledMMAINSA_8MMA_AtomIJNSA_26SM100_MMA_F16BF16_2x1SM_SSISL_SL_fLi128ELi64ELNSA_4UMMA5MajorE0ELSQ_0ELNSP_7ScaleInE0ELSR_0EEEEEENSA_6LayoutINSB_IJSE_SE_SE_EEENSB_IJNSC_ILi0EEESW_SW_EEEEENSB_IJNSA_10UnderscoreESZ_SZ_EEEEENS7_6detail27Sm100ImplicitGemmTileTraitsINSA_25SM100_TMA_2SM_LOAD_IM2COLENSA_14ComposedLayoutINSA_7SwizzleILi3ELi4ELi3EEENSA_18smem_ptr_flag_bitsILi16EEENSU_INSB_IJNSC_ILi8EEESI_EEENSB_IJSI_SE_EEEEEEEvEENS13_INSA_18SM100_TMA_2SM_LOADES1E_vEEEENS_8epilogue10collective18CollectiveEpilogueINS1J_23Sm100TmaWarpSpecializedILi3ELi2ELi16ELb1ELb0EEEJNSB_IJSI_SI_SJ_EEENSB_IJNSU_ISI_SE_EENSU_INSB_IJNSC_ILi16EEESD_EEENSB_IJSE_NSC_ILi32EEEEEEEEEEESL_NSB_IJNSB_IJlllEEESE_SW_EEESL_S1X_NS1J_6fusion15FusionCallbacksIS1N_NS1Y_17LinearCombinationISL_fSL_fLNS_15FloatRoundStyleE2EEES1O_S1V_JEEENSA_5SM1004TMEM4LOAD26SM100_TMEM_LOAD_32dp32b16xENSA_20SM90_TMA_LOAD_IM2COLENS15_INS16_ILi1ELi4ELi3EEES19_NSU_INSB_IJS1A_S1Q_EEENSB_IJS1Q_SE_EEEEEEENSA_39AutoVectorizingCopyWithAssumedAlignmentILi128EEENSA_21SM90_TMA_STORE_IM2COLES2D_S2F_S2F_EEEvvEEEEvNT_6ParamsE --------------------------
	.section	.nv.constant0._ZN7cutlass13device_kernelINS_4conv6kernel13ConvUniversalINS1_16ConvProblemShapeILNS1_8OperatorE0ELi2EEENS1_10collective14CollectiveConvINS1_47MainloopSm100TmaUmmaWarpSpecializedImplicitGemmILS5_0ELi17ELi2ELi1ELi2EN4cute5tupleIJNSA_1CILi2EEENSC_ILi1EEESE_EEEEENSB_IJNSC_ILi128EEENSC_ILi64EEENSB_IJSI_EEEEEENS_6half_tESL_NSA_8TiledMMAINSA_8MMA_AtomIJNSA_26SM100_MMA_F16BF16_2x1SM_SSISL_SL_fLi128ELi64ELNSA_4UMMA5MajorE0ELSQ_0ELNSP_7ScaleInE0ELSR_0EEEEEENSA_6LayoutINSB_IJSE_SE_SE_EEENSB_IJNSC_ILi0EEESW_SW_EEEEENSB_IJNSA_10UnderscoreESZ_SZ_EEEEENS7_6detail27Sm100ImplicitGemmTileTraitsINSA_25SM100_TMA_2SM_LOAD_IM2COLENSA_14ComposedLayoutINSA_7SwizzleILi3ELi4ELi3EEENSA_18smem_ptr_flag_bitsILi16EEENSU_INSB_IJNSC_ILi8EEESI_EEENSB_IJSI_SE_EEEEEEEvEENS13_INSA_18SM100_TMA_2SM_LOADES1E_vEEEENS_8epilogue10collective18CollectiveEpilogueINS1J_23Sm100TmaWarpSpecializedILi3ELi2ELi16ELb1ELb0EEEJNSB_IJSI_SI_SJ_EEENSB_IJNSU_ISI_SE_EENSU_INSB_IJNSC_ILi16EEESD_EEENSB_IJSE_NSC_ILi32EEEEEEEEEEESL_NSB_IJNSB_IJlllEEESE_SW_EEESL_S1X_NS1J_6fusion15FusionCallbacksIS1N_NS1Y_17LinearCombinationISL_fSL_fLNS_15FloatRoundStyleE2EEES1O_S1V_JEEENSA_5SM1004TMEM4LOAD26SM100_TMEM_LOAD_32dp32b16xENSA_20SM90_TMA_LOAD_IM2COLENS15_INS16_ILi1ELi4ELi3EEES19_NSU_INSB_IJS1A_S1Q_EEENSB_IJS1Q_SE_EEEEEEENSA_39AutoVectorizingCopyWithAssumedAlignmentILi128EEENSA_21SM90_TMA_STORE_IM2COLES2D_S2F_S2F_EEEvvEEEEvNT_6ParamsE,"a",@progbits
	.sectionflags	@""
	.align	4
.nv.constant0._ZN7cutlass13device_kernelINS_4conv6kernel13ConvUniversalINS1_16ConvProblemShapeILNS1_8OperatorE0ELi2EEENS1_10collective14CollectiveConvINS1_47MainloopSm100TmaUmmaWarpSpecializedImplicitGemmILS5_0ELi17ELi2ELi1ELi2EN4cute5tupleIJNSA_1CILi2EEENSC_ILi1EEESE_EEEEENSB_IJNSC_ILi128EEENSC_ILi64EEENSB_IJSI_EEEEEENS_6half_tESL_NSA_8TiledMMAINSA_8MMA_AtomIJNSA_26SM100_MMA_F16BF16_2x1SM_SSISL_SL_fLi128ELi64ELNSA_4UMMA5MajorE0ELSQ_0ELNSP_7ScaleInE0ELSR_0EEEEEENSA_6LayoutINSB_IJSE_SE_SE_EEENSB_IJNSC_ILi0EEESW_SW_EEEEENSB_IJNSA_10UnderscoreESZ_SZ_EEEEENS7_6detail27Sm100ImplicitGemmTileTraitsINSA_25SM100_TMA_2SM_LOAD_IM2COLENSA_14ComposedLayoutINSA_7SwizzleILi3ELi4ELi3EEENSA_18smem_ptr_flag_bitsILi16EEENSU_INSB_IJNSC_ILi8EEESI_EEENSB_IJSI_SE_EEEEEEEvEENS13_INSA_18SM100_TMA_2SM_LOADES1E_vEEEENS_8epilogue10collective18CollectiveEpilogueINS1J_23Sm100TmaWarpSpecializedILi3ELi2ELi16ELb1ELb0EEEJNSB_IJSI_SI_SJ_EEENSB_IJNSU_ISI_SE_EENSU_INSB_IJNSC_ILi16EEESD_EEENSB_IJSE_NSC_ILi32EEEEEEEEEEESL_NSB_IJNSB_IJlllEEESE_SW_EEESL_S1X_NS1J_6fusion15FusionCallbacksIS1N_NS1Y_17LinearCombinationISL_fSL_fLNS_15FloatRoundStyleE2EEES1O_S1V_JEEENSA_5SM1004TMEM4LOAD26SM100_TMEM_LOAD_32dp32b16xENSA_20SM90_TMA_LOAD_IM2COLENS15_INS16_ILi1ELi4ELi3EEES19_NSU_INSB_IJS1A_S1Q_EEENSB_IJS1Q_SE_EEEEEEENSA_39AutoVectorizingCopyWithAssumedAlignmentILi128EEENSA_21SM90_TMA_STORE_IM2COLES2D_S2F_S2F_EEEvvEEEEvNT_6ParamsE:
	.zero		2944


//--------------------- SYMBOLS --------------------------

	.type		.nv.reservedSmem.offset0,@object
	.size		.nv.reservedSmem.offset0,0x4
	.type		.nv.reservedSmem.cap,@object
	.size		.nv.reservedSmem.cap,0x4
	.type		__assertfail,@function
